//
// Generated by NVIDIA NVVM Compiler
//
// Compiler Build ID: CL-36424714
// Cuda compilation tools, release 13.0, V13.0.88
// Based on NVVM 20.0.0
//

.version 9.0
.target sm_100
.address_size 64

	// .globl	_Z13matmul_kernelPfS_S_jjj
// _ZZ19matmul_kernel_tiledPfS_S_jjjE3M1s has been demoted
// _ZZ19matmul_kernel_tiledPfS_S_jjjE3M2s has been demoted

.visible .entry _Z13matmul_kernelPfS_S_jjj(
	.param .u64 .ptr .align 1 _Z13matmul_kernelPfS_S_jjj_param_0,
	.param .u64 .ptr .align 1 _Z13matmul_kernelPfS_S_jjj_param_1,
	.param .u64 .ptr .align 1 _Z13matmul_kernelPfS_S_jjj_param_2,
	.param .u32 _Z13matmul_kernelPfS_S_jjj_param_3,
	.param .u32 _Z13matmul_kernelPfS_S_jjj_param_4,
	.param .u32 _Z13matmul_kernelPfS_S_jjj_param_5
)
{
	.reg .pred 	%p<13>;
	.reg .b32 	%r<92>;
	.reg .b32 	%f<68>;
	.reg .b64 	%rd<69>;

	ld.param.u64 	%rd4, [_Z13matmul_kernelPfS_S_jjj_param_0];
	ld.param.u64 	%rd5, [_Z13matmul_kernelPfS_S_jjj_param_1];
	ld.param.u64 	%rd3, [_Z13matmul_kernelPfS_S_jjj_param_2];
	ld.param.u32 	%r46, [_Z13matmul_kernelPfS_S_jjj_param_3];
	ld.param.u32 	%r44, [_Z13matmul_kernelPfS_S_jjj_param_4];
	ld.param.u32 	%r45, [_Z13matmul_kernelPfS_S_jjj_param_5];
	cvta.to.global.u64 	%rd1, %rd5;
	cvta.to.global.u64 	%rd2, %rd4;
	mov.u32 	%r47, %ctaid.x;
	mov.u32 	%r48, %ntid.x;
	mul.lo.s32 	%r1, %r47, %r48;
	mov.u32 	%r2, %tid.x;
	add.s32 	%r3, %r1, %r2;
	mov.u32 	%r49, %ctaid.y;
	mov.u32 	%r50, %ntid.y;
	mov.u32 	%r51, %tid.y;
	mad.lo.s32 	%r4, %r49, %r50, %r51;
	setp.ge.u32 	%p1, %r4, %r46;
	setp.ge.u32 	%p2, %r3, %r45;
	or.pred  	%p3, %p1, %p2;
	@%p3 bra 	$L__BB0_14;
	setp.eq.s32 	%p4, %r44, 0;
	mov.f32 	%f67, 0f00000000;
	@%p4 bra 	$L__BB0_13;
	mul.lo.s32 	%r5, %r44, %r4;
	and.b32  	%r6, %r44, 7;
	setp.lt.u32 	%p5, %r44, 8;
	mov.f32 	%f67, 0f00000000;
	mov.b32 	%r90, 0;
	@%p5 bra 	$L__BB0_5;
	and.b32  	%r90, %r44, -8;
	neg.s32 	%r88, %r90;
	add.s32 	%r53, %r2, %r45;
	add.s32 	%r87, %r53, %r1;
	shl.b32 	%r10, %r45, 3;
	shl.b32 	%r54, %r45, 1;
	add.s32 	%r86, %r3, %r54;
	mad.lo.s32 	%r85, %r45, 3, %r3;
	shl.b32 	%r55, %r45, 2;
	add.s32 	%r84, %r3, %r55;
	mad.lo.s32 	%r83, %r45, 5, %r3;
	mad.lo.s32 	%r82, %r45, 6, %r3;
	mad.lo.s32 	%r81, %r45, 7, %r3;
	add.s32 	%r79, %r5, 3;
	mov.f32 	%f67, 0f00000000;
	mov.u32 	%r80, %r3;
$L__BB0_4:
	.pragma "nounroll";
	add.s32 	%r56, %r79, -3;
	mul.wide.u32 	%rd6, %r56, 4;
	add.s64 	%rd7, %rd2, %rd6;
	ld.global.f32 	%f17, [%rd7];
	mul.wide.u32 	%rd8, %r80, 4;
	add.s64 	%rd9, %rd1, %rd8;
	ld.global.f32 	%f18, [%rd9];
	fma.rn.f32 	%f19, %f17, %f18, %f67;
	add.s32 	%r57, %r79, -2;
	mul.wide.u32 	%rd10, %r57, 4;
	add.s64 	%rd11, %rd2, %rd10;
	ld.global.f32 	%f20, [%rd11];
	mul.wide.u32 	%rd12, %r87, 4;
	add.s64 	%rd13, %rd1, %rd12;
	ld.global.f32 	%f21, [%rd13];
	fma.rn.f32 	%f22, %f20, %f21, %f19;
	add.s32 	%r58, %r79, -1;
	mul.wide.u32 	%rd14, %r58, 4;
	add.s64 	%rd15, %rd2, %rd14;
	ld.global.f32 	%f23, [%rd15];
	mul.wide.u32 	%rd16, %r86, 4;
	add.s64 	%rd17, %rd1, %rd16;
	ld.global.f32 	%f24, [%rd17];
	fma.rn.f32 	%f25, %f23, %f24, %f22;
	add.s32 	%r59, %r79, 4;
	mul.wide.u32 	%rd18, %r79, 4;
	add.s64 	%rd19, %rd2, %rd18;
	ld.global.f32 	%f26, [%rd19];
	mul.wide.u32 	%rd20, %r85, 4;
	add.s64 	%rd21, %rd1, %rd20;
	ld.global.f32 	%f27, [%rd21];
	fma.rn.f32 	%f28, %f26, %f27, %f25;
	add.s32 	%r60, %r79, 1;
	mul.wide.u32 	%rd22, %r60, 4;
	add.s64 	%rd23, %rd2, %rd22;
	ld.global.f32 	%f29, [%rd23];
	mul.wide.u32 	%rd24, %r84, 4;
	add.s64 	%rd25, %rd1, %rd24;
	ld.global.f32 	%f30, [%rd25];
	fma.rn.f32 	%f31, %f29, %f30, %f28;
	add.s32 	%r61, %r79, 2;
	mul.wide.u32 	%rd26, %r61, 4;
	add.s64 	%rd27, %rd2, %rd26;
	ld.global.f32 	%f32, [%rd27];
	mul.wide.u32 	%rd28, %r83, 4;
	add.s64 	%rd29, %rd1, %rd28;
	ld.global.f32 	%f33, [%rd29];
	fma.rn.f32 	%f34, %f32, %f33, %f31;
	add.s32 	%r62, %r79, 3;
	mul.wide.u32 	%rd30, %r62, 4;
	add.s64 	%rd31, %rd2, %rd30;
	ld.global.f32 	%f35, [%rd31];
	mul.wide.u32 	%rd32, %r82, 4;
	add.s64 	%rd33, %rd1, %rd32;
	ld.global.f32 	%f36, [%rd33];
	fma.rn.f32 	%f37, %f35, %f36, %f34;
	mul.wide.u32 	%rd34, %r59, 4;
	add.s64 	%rd35, %rd2, %rd34;
	ld.global.f32 	%f38, [%rd35];
	mul.wide.u32 	%rd36, %r81, 4;
	add.s64 	%rd37, %rd1, %rd36;
	ld.global.f32 	%f39, [%rd37];
	fma.rn.f32 	%f67, %f38, %f39, %f37;
	add.s32 	%r88, %r88, 8;
	add.s32 	%r87, %r87, %r10;
	add.s32 	%r86, %r86, %r10;
	add.s32 	%r85, %r85, %r10;
	add.s32 	%r84, %r84, %r10;
	add.s32 	%r83, %r83, %r10;
	add.s32 	%r82, %r82, %r10;
	add.s32 	%r81, %r81, %r10;
	add.s32 	%r80, %r80, %r10;
	add.s32 	%r79, %r79, 8;
	setp.ne.s32 	%p6, %r88, 0;
	@%p6 bra 	$L__BB0_4;
$L__BB0_5:
	setp.eq.s32 	%p7, %r6, 0;
	@%p7 bra 	$L__BB0_13;
	and.b32  	%r39, %r44, 3;
	setp.lt.u32 	%p8, %r6, 4;
	@%p8 bra 	$L__BB0_8;
	add.s32 	%r63, %r90, %r5;
	mul.wide.u32 	%rd38, %r63, 4;
	add.s64 	%rd39, %rd2, %rd38;
	ld.global.f32 	%f41, [%rd39];
	mad.lo.s32 	%r64, %r90, %r45, %r3;
	mul.wide.u32 	%rd40, %r64, 4;
	add.s64 	%rd41, %rd1, %rd40;
	ld.global.f32 	%f42, [%rd41];
	fma.rn.f32 	%f43, %f41, %f42, %f67;
	add.s32 	%r65, %r63, 1;
	mul.wide.u32 	%rd42, %r65, 4;
	add.s64 	%rd43, %rd2, %rd42;
	ld.global.f32 	%f44, [%rd43];
	add.s32 	%r66, %r64, %r45;
	mul.wide.u32 	%rd44, %r66, 4;
	add.s64 	%rd45, %rd1, %rd44;
	ld.global.f32 	%f45, [%rd45];
	fma.rn.f32 	%f46, %f44, %f45, %f43;
	add.s32 	%r67, %r63, 2;
	mul.wide.u32 	%rd46, %r67, 4;
	add.s64 	%rd47, %rd2, %rd46;
	ld.global.f32 	%f47, [%rd47];
	add.s32 	%r68, %r66, %r45;
	mul.wide.u32 	%rd48, %r68, 4;
	add.s64 	%rd49, %rd1, %rd48;
	ld.global.f32 	%f48, [%rd49];
	fma.rn.f32 	%f49, %f47, %f48, %f46;
	add.s32 	%r69, %r63, 3;
	mul.wide.u32 	%rd50, %r69, 4;
	add.s64 	%rd51, %rd2, %rd50;
	ld.global.f32 	%f50, [%rd51];
	add.s32 	%r70, %r68, %r45;
	mul.wide.u32 	%rd52, %r70, 4;
	add.s64 	%rd53, %rd1, %rd52;
	ld.global.f32 	%f51, [%rd53];
	fma.rn.f32 	%f67, %f50, %f51, %f49;
	add.s32 	%r90, %r90, 4;
$L__BB0_8:
	setp.eq.s32 	%p9, %r39, 0;
	@%p9 bra 	$L__BB0_13;
	setp.eq.s32 	%p10, %r39, 1;
	@%p10 bra 	$L__BB0_11;
	add.s32 	%r71, %r90, %r5;
	mul.wide.u32 	%rd54, %r71, 4;
	add.s64 	%rd55, %rd2, %rd54;
	ld.global.f32 	%f53, [%rd55];
	mad.lo.s32 	%r72, %r90, %r45, %r3;
	mul.wide.u32 	%rd56, %r72, 4;
	add.s64 	%rd57, %rd1, %rd56;
	ld.global.f32 	%f54, [%rd57];
	fma.rn.f32 	%f55, %f53, %f54, %f67;
	add.s32 	%r73, %r71, 1;
	mul.wide.u32 	%rd58, %r73, 4;
	add.s64 	%rd59, %rd2, %rd58;
	ld.global.f32 	%f56, [%rd59];
	add.s32 	%r74, %r72, %r45;
	mul.wide.u32 	%rd60, %r74, 4;
	add.s64 	%rd61, %rd1, %rd60;
	ld.global.f32 	%f57, [%rd61];
	fma.rn.f32 	%f67, %f56, %f57, %f55;
	add.s32 	%r90, %r90, 2;
$L__BB0_11:
	and.b32  	%r75, %r44, 1;
	setp.eq.b32 	%p11, %r75, 1;
	not.pred 	%p12, %p11;
	@%p12 bra 	$L__BB0_13;
	add.s32 	%r76, %r90, %r5;
	mul.wide.u32 	%rd62, %r76, 4;
	add.s64 	%rd63, %rd2, %rd62;
	ld.global.f32 	%f58, [%rd63];
	mad.lo.s32 	%r77, %r90, %r45, %r3;
	mul.wide.u32 	%rd64, %r77, 4;
	add.s64 	%rd65, %rd1, %rd64;
	ld.global.f32 	%f59, [%rd65];
	fma.rn.f32 	%f67, %f58, %f59, %f67;
$L__BB0_13:
	mad.lo.s32 	%r78, %r45, %r4, %r3;
	cvta.to.global.u64 	%rd66, %rd3;
	mul.wide.u32 	%rd67, %r78, 4;
	add.s64 	%rd68, %rd66, %rd67;
	st.global.f32 	[%rd68], %f67;
$L__BB0_14:
	ret;

}
	// .globl	_Z17matmul_kernel_rowPfS_S_jjj
.visible .entry _Z17matmul_kernel_rowPfS_S_jjj(
	.param .u64 .ptr .align 1 _Z17matmul_kernel_rowPfS_S_jjj_param_0,
	.param .u64 .ptr .align 1 _Z17matmul_kernel_rowPfS_S_jjj_param_1,
	.param .u64 .ptr .align 1 _Z17matmul_kernel_rowPfS_S_jjj_param_2,
	.param .u32 _Z17matmul_kernel_rowPfS_S_jjj_param_3,
	.param .u32 _Z17matmul_kernel_rowPfS_S_jjj_param_4,
	.param .u32 _Z17matmul_kernel_rowPfS_S_jjj_param_5
)
{
	.reg .pred 	%p<21>;
	.reg .b32 	%r<136>;
	.reg .b32 	%f<67>;
	.reg .b64 	%rd<99>;

	ld.param.u64 	%rd4, [_Z17matmul_kernel_rowPfS_S_jjj_param_0];
	ld.param.u64 	%rd5, [_Z17matmul_kernel_rowPfS_S_jjj_param_1];
	ld.param.u64 	%rd6, [_Z17matmul_kernel_rowPfS_S_jjj_param_2];
	ld.param.u32 	%r67, [_Z17matmul_kernel_rowPfS_S_jjj_param_3];
	ld.param.u32 	%r65, [_Z17matmul_kernel_rowPfS_S_jjj_param_4];
	ld.param.u32 	%r66, [_Z17matmul_kernel_rowPfS_S_jjj_param_5];
	cvta.to.global.u64 	%rd1, %rd5;
	cvta.to.global.u64 	%rd2, %rd4;
	cvta.to.global.u64 	%rd3, %rd6;
	mov.u32 	%r68, %ctaid.x;
	mov.u32 	%r69, %ntid.x;
	mov.u32 	%r70, %tid.x;
	mad.lo.s32 	%r1, %r68, %r69, %r70;
	setp.ge.u32 	%p1, %r1, %r67;
	setp.eq.s32 	%p2, %r66, 0;
	or.pred  	%p3, %p1, %p2;
	@%p3 bra 	$L__BB1_26;
	setp.ne.s32 	%p4, %r65, 0;
	mul.lo.s32 	%r2, %r65, %r1;
	mul.lo.s32 	%r3, %r66, %r1;
	@%p4 bra 	$L__BB1_13;
	add.s32 	%r97, %r66, -1;
	and.b32  	%r4, %r66, 7;
	setp.lt.u32 	%p13, %r97, 7;
	mov.b32 	%r120, 0;
	@%p13 bra 	$L__BB1_5;
	and.b32  	%r120, %r66, -8;
	neg.s32 	%r118, %r120;
	add.s32 	%r117, %r3, 3;
$L__BB1_4:
	.pragma "nounroll";
	add.s32 	%r98, %r117, -3;
	mul.wide.u32 	%rd69, %r98, 4;
	add.s64 	%rd70, %rd3, %rd69;
	mov.b32 	%r99, 0;
	st.global.u32 	[%rd70], %r99;
	add.s32 	%r100, %r117, -2;
	mul.wide.u32 	%rd71, %r100, 4;
	add.s64 	%rd72, %rd3, %rd71;
	st.global.u32 	[%rd72], %r99;
	add.s32 	%r101, %r117, -1;
	mul.wide.u32 	%rd73, %r101, 4;
	add.s64 	%rd74, %rd3, %rd73;
	st.global.u32 	[%rd74], %r99;
	add.s32 	%r102, %r117, 4;
	mul.wide.u32 	%rd75, %r117, 4;
	add.s64 	%rd76, %rd3, %rd75;
	st.global.u32 	[%rd76], %r99;
	add.s32 	%r103, %r117, 1;
	mul.wide.u32 	%rd77, %r103, 4;
	add.s64 	%rd78, %rd3, %rd77;
	st.global.u32 	[%rd78], %r99;
	add.s32 	%r104, %r117, 2;
	mul.wide.u32 	%rd79, %r104, 4;
	add.s64 	%rd80, %rd3, %rd79;
	st.global.u32 	[%rd80], %r99;
	add.s32 	%r105, %r117, 3;
	mul.wide.u32 	%rd81, %r105, 4;
	add.s64 	%rd82, %rd3, %rd81;
	st.global.u32 	[%rd82], %r99;
	mul.wide.u32 	%rd83, %r102, 4;
	add.s64 	%rd84, %rd3, %rd83;
	st.global.u32 	[%rd84], %r99;
	add.s32 	%r118, %r118, 8;
	add.s32 	%r117, %r117, 8;
	setp.ne.s32 	%p14, %r118, 0;
	@%p14 bra 	$L__BB1_4;
$L__BB1_5:
	setp.eq.s32 	%p15, %r4, 0;
	@%p15 bra 	$L__BB1_26;
	and.b32  	%r13, %r66, 3;
	setp.lt.u32 	%p16, %r4, 4;
	@%p16 bra 	$L__BB1_8;
	add.s32 	%r106, %r120, %r3;
	mul.wide.u32 	%rd85, %r106, 4;
	add.s64 	%rd86, %rd3, %rd85;
	mov.b32 	%r107, 0;
	st.global.u32 	[%rd86], %r107;
	add.s32 	%r108, %r106, 1;
	mul.wide.u32 	%rd87, %r108, 4;
	add.s64 	%rd88, %rd3, %rd87;
	st.global.u32 	[%rd88], %r107;
	add.s32 	%r109, %r106, 2;
	mul.wide.u32 	%rd89, %r109, 4;
	add.s64 	%rd90, %rd3, %rd89;
	st.global.u32 	[%rd90], %r107;
	add.s32 	%r110, %r106, 3;
	mul.wide.u32 	%rd91, %r110, 4;
	add.s64 	%rd92, %rd3, %rd91;
	st.global.u32 	[%rd92], %r107;
	add.s32 	%r120, %r120, 4;
$L__BB1_8:
	setp.eq.s32 	%p17, %r13, 0;
	@%p17 bra 	$L__BB1_26;
	setp.eq.s32 	%p18, %r13, 1;
	@%p18 bra 	$L__BB1_11;
	add.s32 	%r111, %r120, %r3;
	mul.wide.u32 	%rd93, %r111, 4;
	add.s64 	%rd94, %rd3, %rd93;
	mov.b32 	%r112, 0;
	st.global.u32 	[%rd94], %r112;
	add.s32 	%r113, %r111, 1;
	mul.wide.u32 	%rd95, %r113, 4;
	add.s64 	%rd96, %rd3, %rd95;
	st.global.u32 	[%rd96], %r112;
	add.s32 	%r120, %r120, 2;
$L__BB1_11:
	and.b32  	%r114, %r66, 1;
	setp.eq.b32 	%p19, %r114, 1;
	not.pred 	%p20, %p19;
	@%p20 bra 	$L__BB1_26;
	add.s32 	%r115, %r120, %r3;
	mul.wide.u32 	%rd97, %r115, 4;
	add.s64 	%rd98, %rd3, %rd97;
	mov.b32 	%r116, 0;
	st.global.u32 	[%rd98], %r116;
	bra.uni 	$L__BB1_26;
$L__BB1_13:
	and.b32  	%r18, %r65, 7;
	and.b32  	%r19, %r65, 3;
	and.b32  	%r20, %r65, -8;
	and.b32  	%r21, %r65, 1;
	neg.s32 	%r22, %r20;
	shl.b32 	%r23, %r66, 3;
	shl.b32 	%r24, %r66, 1;
	mul.lo.s32 	%r25, %r66, 3;
	shl.b32 	%r26, %r66, 2;
	mul.lo.s32 	%r27, %r66, 5;
	mul.lo.s32 	%r28, %r66, 6;
	mul.lo.s32 	%r29, %r66, 7;
	mov.b32 	%r122, 0;
$L__BB1_14:
	setp.lt.u32 	%p5, %r65, 8;
	mov.f32 	%f66, 0f00000000;
	mov.b32 	%r134, 0;
	@%p5 bra 	$L__BB1_17;
	add.s32 	%r123, %r2, 3;
	add.s32 	%r131, %r66, %r122;
	add.s32 	%r130, %r24, %r122;
	add.s32 	%r129, %r25, %r122;
	add.s32 	%r128, %r26, %r122;
	add.s32 	%r127, %r27, %r122;
	add.s32 	%r126, %r28, %r122;
	add.s32 	%r125, %r29, %r122;
	mov.f32 	%f66, 0f00000000;
	mov.u32 	%r124, %r122;
	mov.u32 	%r132, %r22;
$L__BB1_16:
	.pragma "nounroll";
	add.s32 	%r73, %r123, -3;
	mul.wide.u32 	%rd7, %r73, 4;
	add.s64 	%rd8, %rd2, %rd7;
	ld.global.f32 	%f16, [%rd8];
	mul.wide.u32 	%rd9, %r124, 4;
	add.s64 	%rd10, %rd1, %rd9;
	ld.global.f32 	%f17, [%rd10];
	fma.rn.f32 	%f18, %f16, %f17, %f66;
	add.s32 	%r74, %r123, -2;
	mul.wide.u32 	%rd11, %r74, 4;
	add.s64 	%rd12, %rd2, %rd11;
	ld.global.f32 	%f19, [%rd12];
	mul.wide.u32 	%rd13, %r131, 4;
	add.s64 	%rd14, %rd1, %rd13;
	ld.global.f32 	%f20, [%rd14];
	fma.rn.f32 	%f21, %f19, %f20, %f18;
	add.s32 	%r75, %r123, -1;
	mul.wide.u32 	%rd15, %r75, 4;
	add.s64 	%rd16, %rd2, %rd15;
	ld.global.f32 	%f22, [%rd16];
	mul.wide.u32 	%rd17, %r130, 4;
	add.s64 	%rd18, %rd1, %rd17;
	ld.global.f32 	%f23, [%rd18];
	fma.rn.f32 	%f24, %f22, %f23, %f21;
	add.s32 	%r76, %r123, 4;
	mul.wide.u32 	%rd19, %r123, 4;
	add.s64 	%rd20, %rd2, %rd19;
	ld.global.f32 	%f25, [%rd20];
	mul.wide.u32 	%rd21, %r129, 4;
	add.s64 	%rd22, %rd1, %rd21;
	ld.global.f32 	%f26, [%rd22];
	fma.rn.f32 	%f27, %f25, %f26, %f24;
	add.s32 	%r77, %r123, 1;
	mul.wide.u32 	%rd23, %r77, 4;
	add.s64 	%rd24, %rd2, %rd23;
	ld.global.f32 	%f28, [%rd24];
	mul.wide.u32 	%rd25, %r128, 4;
	add.s64 	%rd26, %rd1, %rd25;
	ld.global.f32 	%f29, [%rd26];
	fma.rn.f32 	%f30, %f28, %f29, %f27;
	add.s32 	%r78, %r123, 2;
	mul.wide.u32 	%rd27, %r78, 4;
	add.s64 	%rd28, %rd2, %rd27;
	ld.global.f32 	%f31, [%rd28];
	mul.wide.u32 	%rd29, %r127, 4;
	add.s64 	%rd30, %rd1, %rd29;
	ld.global.f32 	%f32, [%rd30];
	fma.rn.f32 	%f33, %f31, %f32, %f30;
	add.s32 	%r79, %r123, 3;
	mul.wide.u32 	%rd31, %r79, 4;
	add.s64 	%rd32, %rd2, %rd31;
	ld.global.f32 	%f34, [%rd32];
	mul.wide.u32 	%rd33, %r126, 4;
	add.s64 	%rd34, %rd1, %rd33;
	ld.global.f32 	%f35, [%rd34];
	fma.rn.f32 	%f36, %f34, %f35, %f33;
	mul.wide.u32 	%rd35, %r76, 4;
	add.s64 	%rd36, %rd2, %rd35;
	ld.global.f32 	%f37, [%rd36];
	mul.wide.u32 	%rd37, %r125, 4;
	add.s64 	%rd38, %rd1, %rd37;
	ld.global.f32 	%f38, [%rd38];
	fma.rn.f32 	%f66, %f37, %f38, %f36;
	add.s32 	%r132, %r132, 8;
	add.s32 	%r131, %r131, %r23;
	add.s32 	%r130, %r130, %r23;
	add.s32 	%r129, %r129, %r23;
	add.s32 	%r128, %r128, %r23;
	add.s32 	%r127, %r127, %r23;
	add.s32 	%r126, %r126, %r23;
	add.s32 	%r125, %r125, %r23;
	add.s32 	%r124, %r124, %r23;
	add.s32 	%r123, %r123, 8;
	setp.ne.s32 	%p6, %r132, 0;
	mov.u32 	%r134, %r20;
	@%p6 bra 	$L__BB1_16;
$L__BB1_17:
	setp.eq.s32 	%p7, %r18, 0;
	@%p7 bra 	$L__BB1_25;
	add.s32 	%r80, %r18, -1;
	setp.lt.u32 	%p8, %r80, 3;
	@%p8 bra 	$L__BB1_20;
	add.s32 	%r81, %r134, %r2;
	mul.wide.u32 	%rd39, %r81, 4;
	add.s64 	%rd40, %rd2, %rd39;
	ld.global.f32 	%f40, [%rd40];
	mad.lo.s32 	%r82, %r134, %r66, %r122;
	mul.wide.u32 	%rd41, %r82, 4;
	add.s64 	%rd42, %rd1, %rd41;
	ld.global.f32 	%f41, [%rd42];
	fma.rn.f32 	%f42, %f40, %f41, %f66;
	add.s32 	%r83, %r81, 1;
	mul.wide.u32 	%rd43, %r83, 4;
	add.s64 	%rd44, %rd2, %rd43;
	ld.global.f32 	%f43, [%rd44];
	add.s32 	%r84, %r82, %r66;
	mul.wide.u32 	%rd45, %r84, 4;
	add.s64 	%rd46, %rd1, %rd45;
	ld.global.f32 	%f44, [%rd46];
	fma.rn.f32 	%f45, %f43, %f44, %f42;
	add.s32 	%r85, %r81, 2;
	mul.wide.u32 	%rd47, %r85, 4;
	add.s64 	%rd48, %rd2, %rd47;
	ld.global.f32 	%f46, [%rd48];
	add.s32 	%r86, %r84, %r66;
	mul.wide.u32 	%rd49, %r86, 4;
	add.s64 	%rd50, %rd1, %rd49;
	ld.global.f32 	%f47, [%rd50];
	fma.rn.f32 	%f48, %f46, %f47, %f45;
	add.s32 	%r87, %r81, 3;
	mul.wide.u32 	%rd51, %r87, 4;
	add.s64 	%rd52, %rd2, %rd51;
	ld.global.f32 	%f49, [%rd52];
	add.s32 	%r88, %r86, %r66;
	mul.wide.u32 	%rd53, %r88, 4;
	add.s64 	%rd54, %rd1, %rd53;
	ld.global.f32 	%f50, [%rd54];
	fma.rn.f32 	%f66, %f49, %f50, %f48;
	add.s32 	%r134, %r134, 4;
$L__BB1_20:
	setp.eq.s32 	%p9, %r19, 0;
	@%p9 bra 	$L__BB1_25;
	setp.eq.s32 	%p10, %r19, 1;
	@%p10 bra 	$L__BB1_23;
	add.s32 	%r89, %r134, %r2;
	mul.wide.u32 	%rd55, %r89, 4;
	add.s64 	%rd56, %rd2, %rd55;
	ld.global.f32 	%f52, [%rd56];
	mad.lo.s32 	%r90, %r134, %r66, %r122;
	mul.wide.u32 	%rd57, %r90, 4;
	add.s64 	%rd58, %rd1, %rd57;
	ld.global.f32 	%f53, [%rd58];
	fma.rn.f32 	%f54, %f52, %f53, %f66;
	add.s32 	%r91, %r89, 1;
	mul.wide.u32 	%rd59, %r91, 4;
	add.s64 	%rd60, %rd2, %rd59;
	ld.global.f32 	%f55, [%rd60];
	add.s32 	%r92, %r90, %r66;
	mul.wide.u32 	%rd61, %r92, 4;
	add.s64 	%rd62, %rd1, %rd61;
	ld.global.f32 	%f56, [%rd62];
	fma.rn.f32 	%f66, %f55, %f56, %f54;
	add.s32 	%r134, %r134, 2;
$L__BB1_23:
	setp.eq.s32 	%p11, %r21, 0;
	@%p11 bra 	$L__BB1_25;
	add.s32 	%r93, %r134, %r2;
	mul.wide.u32 	%rd63, %r93, 4;
	add.s64 	%rd64, %rd2, %rd63;
	ld.global.f32 	%f57, [%rd64];
	mad.lo.s32 	%r94, %r134, %r66, %r122;
	mul.wide.u32 	%rd65, %r94, 4;
	add.s64 	%rd66, %rd1, %rd65;
	ld.global.f32 	%f58, [%rd66];
	fma.rn.f32 	%f66, %f57, %f58, %f66;
$L__BB1_25:
	add.s32 	%r95, %r122, %r3;
	mul.wide.u32 	%rd67, %r95, 4;
	add.s64 	%rd68, %rd3, %rd67;
	st.global.f32 	[%rd68], %f66;
	add.s32 	%r122, %r122, 1;
	setp.ne.s32 	%p12, %r122, %r66;
	@%p12 bra 	$L__BB1_14;
$L__BB1_26:
	ret;

}
	// .globl	_Z17matmul_kernel_colPfS_S_jjj
.visible .entry _Z17matmul_kernel_colPfS_S_jjj(
	.param .u64 .ptr .align 1 _Z17matmul_kernel_colPfS_S_jjj_param_0,
	.param .u64 .ptr .align 1 _Z17matmul_kernel_colPfS_S_jjj_param_1,
	.param .u64 .ptr .align 1 _Z17matmul_kernel_colPfS_S_jjj_param_2,
	.param .u32 _Z17matmul_kernel_colPfS_S_jjj_param_3,
	.param .u32 _Z17matmul_kernel_colPfS_S_jjj_param_4,
	.param .u32 _Z17matmul_kernel_colPfS_S_jjj_param_5
)
{
	.reg .pred 	%p<22>;
	.reg .b32 	%r<157>;
	.reg .b32 	%f<67>;
	.reg .b64 	%rd<99>;

	ld.param.u64 	%rd4, [_Z17matmul_kernel_colPfS_S_jjj_param_0];
	ld.param.u64 	%rd5, [_Z17matmul_kernel_colPfS_S_jjj_param_1];
	ld.param.u64 	%rd6, [_Z17matmul_kernel_colPfS_S_jjj_param_2];
	ld.param.u32 	%r79, [_Z17matmul_kernel_colPfS_S_jjj_param_3];
	ld.param.u32 	%r80, [_Z17matmul_kernel_colPfS_S_jjj_param_4];
	ld.param.u32 	%r81, [_Z17matmul_kernel_colPfS_S_jjj_param_5];
	cvta.to.global.u64 	%rd1, %rd5;
	cvta.to.global.u64 	%rd2, %rd4;
	cvta.to.global.u64 	%rd3, %rd6;
	mov.u32 	%r82, %ctaid.x;
	mov.u32 	%r83, %ntid.x;
	mul.lo.s32 	%r1, %r82, %r83;
	mov.u32 	%r2, %tid.x;
	add.s32 	%r3, %r1, %r2;
	setp.ge.u32 	%p1, %r3, %r81;
	setp.eq.s32 	%p2, %r79, 0;
	or.pred  	%p3, %p1, %p2;
	@%p3 bra 	$L__BB2_26;
	setp.ne.s32 	%p4, %r80, 0;
	@%p4 bra 	$L__BB2_13;
	add.s32 	%r115, %r79, -1;
	and.b32  	%r4, %r79, 7;
	setp.lt.u32 	%p14, %r115, 7;
	mov.b32 	%r141, 0;
	@%p14 bra 	$L__BB2_5;
	and.b32  	%r141, %r79, -8;
	neg.s32 	%r139, %r141;
	add.s32 	%r116, %r2, %r81;
	add.s32 	%r138, %r116, %r1;
	shl.b32 	%r8, %r81, 3;
	shl.b32 	%r117, %r81, 1;
	add.s32 	%r137, %r3, %r117;
	mad.lo.s32 	%r136, %r81, 3, %r3;
	shl.b32 	%r118, %r81, 2;
	add.s32 	%r135, %r3, %r118;
	mad.lo.s32 	%r134, %r81, 5, %r3;
	mad.lo.s32 	%r133, %r81, 6, %r3;
	mad.lo.s32 	%r132, %r81, 7, %r3;
	mov.u32 	%r131, %r3;
$L__BB2_4:
	.pragma "nounroll";
	mul.wide.u32 	%rd69, %r131, 4;
	add.s64 	%rd70, %rd3, %rd69;
	mov.b32 	%r119, 0;
	st.global.u32 	[%rd70], %r119;
	mul.wide.u32 	%rd71, %r138, 4;
	add.s64 	%rd72, %rd3, %rd71;
	st.global.u32 	[%rd72], %r119;
	mul.wide.u32 	%rd73, %r137, 4;
	add.s64 	%rd74, %rd3, %rd73;
	st.global.u32 	[%rd74], %r119;
	mul.wide.u32 	%rd75, %r136, 4;
	add.s64 	%rd76, %rd3, %rd75;
	st.global.u32 	[%rd76], %r119;
	mul.wide.u32 	%rd77, %r135, 4;
	add.s64 	%rd78, %rd3, %rd77;
	st.global.u32 	[%rd78], %r119;
	mul.wide.u32 	%rd79, %r134, 4;
	add.s64 	%rd80, %rd3, %rd79;
	st.global.u32 	[%rd80], %r119;
	mul.wide.u32 	%rd81, %r133, 4;
	add.s64 	%rd82, %rd3, %rd81;
	st.global.u32 	[%rd82], %r119;
	mul.wide.u32 	%rd83, %r132, 4;
	add.s64 	%rd84, %rd3, %rd83;
	st.global.u32 	[%rd84], %r119;
	add.s32 	%r139, %r139, 8;
	add.s32 	%r138, %r138, %r8;
	add.s32 	%r137, %r137, %r8;
	add.s32 	%r136, %r136, %r8;
	add.s32 	%r135, %r135, %r8;
	add.s32 	%r134, %r134, %r8;
	add.s32 	%r133, %r133, %r8;
	add.s32 	%r132, %r132, %r8;
	add.s32 	%r131, %r131, %r8;
	setp.ne.s32 	%p15, %r139, 0;
	@%p15 bra 	$L__BB2_4;
$L__BB2_5:
	setp.eq.s32 	%p16, %r4, 0;
	@%p16 bra 	$L__BB2_26;
	and.b32  	%r34, %r79, 3;
	setp.lt.u32 	%p17, %r4, 4;
	@%p17 bra 	$L__BB2_8;
	mad.lo.s32 	%r120, %r141, %r81, %r3;
	mul.wide.u32 	%rd85, %r120, 4;
	add.s64 	%rd86, %rd3, %rd85;
	mov.b32 	%r121, 0;
	st.global.u32 	[%rd86], %r121;
	add.s32 	%r122, %r120, %r81;
	mul.wide.u32 	%rd87, %r122, 4;
	add.s64 	%rd88, %rd3, %rd87;
	st.global.u32 	[%rd88], %r121;
	add.s32 	%r123, %r122, %r81;
	mul.wide.u32 	%rd89, %r123, 4;
	add.s64 	%rd90, %rd3, %rd89;
	st.global.u32 	[%rd90], %r121;
	add.s32 	%r124, %r123, %r81;
	mul.wide.u32 	%rd91, %r124, 4;
	add.s64 	%rd92, %rd3, %rd91;
	st.global.u32 	[%rd92], %r121;
	add.s32 	%r141, %r141, 4;
$L__BB2_8:
	setp.eq.s32 	%p18, %r34, 0;
	@%p18 bra 	$L__BB2_26;
	setp.eq.s32 	%p19, %r34, 1;
	@%p19 bra 	$L__BB2_11;
	mad.lo.s32 	%r125, %r141, %r81, %r3;
	mul.wide.u32 	%rd93, %r125, 4;
	add.s64 	%rd94, %rd3, %rd93;
	mov.b32 	%r126, 0;
	st.global.u32 	[%rd94], %r126;
	add.s32 	%r127, %r125, %r81;
	mul.wide.u32 	%rd95, %r127, 4;
	add.s64 	%rd96, %rd3, %rd95;
	st.global.u32 	[%rd96], %r126;
	add.s32 	%r141, %r141, 2;
$L__BB2_11:
	and.b32  	%r128, %r79, 1;
	setp.eq.b32 	%p20, %r128, 1;
	not.pred 	%p21, %p20;
	@%p21 bra 	$L__BB2_26;
	mad.lo.s32 	%r129, %r141, %r81, %r3;
	mul.wide.u32 	%rd97, %r129, 4;
	add.s64 	%rd98, %rd3, %rd97;
	mov.b32 	%r130, 0;
	st.global.u32 	[%rd98], %r130;
	bra.uni 	$L__BB2_26;
$L__BB2_13:
	and.b32  	%r39, %r80, 7;
	and.b32  	%r40, %r80, -8;
	neg.s32 	%r41, %r40;
	add.s32 	%r85, %r2, %r81;
	add.s32 	%r42, %r85, %r1;
	shl.b32 	%r43, %r81, 3;
	shl.b32 	%r86, %r81, 1;
	add.s32 	%r44, %r3, %r86;
	mad.lo.s32 	%r45, %r81, 3, %r3;
	shl.b32 	%r87, %r81, 2;
	add.s32 	%r46, %r3, %r87;
	mad.lo.s32 	%r47, %r81, 5, %r3;
	mad.lo.s32 	%r48, %r81, 6, %r3;
	mad.lo.s32 	%r49, %r81, 7, %r3;
	mov.b32 	%r143, 0;
$L__BB2_14:
	setp.lt.u32 	%p5, %r80, 8;
	mul.lo.s32 	%r51, %r143, %r80;
	mov.f32 	%f66, 0f00000000;
	mov.b32 	%r155, 0;
	@%p5 bra 	$L__BB2_17;
	add.s32 	%r144, %r51, 3;
	mov.f32 	%f66, 0f00000000;
	mov.u32 	%r145, %r3;
	mov.u32 	%r146, %r49;
	mov.u32 	%r147, %r48;
	mov.u32 	%r148, %r47;
	mov.u32 	%r149, %r46;
	mov.u32 	%r150, %r45;
	mov.u32 	%r151, %r44;
	mov.u32 	%r152, %r42;
	mov.u32 	%r153, %r41;
$L__BB2_16:
	.pragma "nounroll";
	add.s32 	%r89, %r144, -3;
	mul.wide.u32 	%rd7, %r89, 4;
	add.s64 	%rd8, %rd2, %rd7;
	ld.global.f32 	%f16, [%rd8];
	mul.wide.u32 	%rd9, %r145, 4;
	add.s64 	%rd10, %rd1, %rd9;
	ld.global.f32 	%f17, [%rd10];
	fma.rn.f32 	%f18, %f16, %f17, %f66;
	add.s32 	%r90, %r144, -2;
	mul.wide.u32 	%rd11, %r90, 4;
	add.s64 	%rd12, %rd2, %rd11;
	ld.global.f32 	%f19, [%rd12];
	mul.wide.u32 	%rd13, %r152, 4;
	add.s64 	%rd14, %rd1, %rd13;
	ld.global.f32 	%f20, [%rd14];
	fma.rn.f32 	%f21, %f19, %f20, %f18;
	add.s32 	%r91, %r144, -1;
	mul.wide.u32 	%rd15, %r91, 4;
	add.s64 	%rd16, %rd2, %rd15;
	ld.global.f32 	%f22, [%rd16];
	mul.wide.u32 	%rd17, %r151, 4;
	add.s64 	%rd18, %rd1, %rd17;
	ld.global.f32 	%f23, [%rd18];
	fma.rn.f32 	%f24, %f22, %f23, %f21;
	add.s32 	%r92, %r144, 4;
	mul.wide.u32 	%rd19, %r144, 4;
	add.s64 	%rd20, %rd2, %rd19;
	ld.global.f32 	%f25, [%rd20];
	mul.wide.u32 	%rd21, %r150, 4;
	add.s64 	%rd22, %rd1, %rd21;
	ld.global.f32 	%f26, [%rd22];
	fma.rn.f32 	%f27, %f25, %f26, %f24;
	add.s32 	%r93, %r144, 1;
	mul.wide.u32 	%rd23, %r93, 4;
	add.s64 	%rd24, %rd2, %rd23;
	ld.global.f32 	%f28, [%rd24];
	mul.wide.u32 	%rd25, %r149, 4;
	add.s64 	%rd26, %rd1, %rd25;
	ld.global.f32 	%f29, [%rd26];
	fma.rn.f32 	%f30, %f28, %f29, %f27;
	add.s32 	%r94, %r144, 2;
	mul.wide.u32 	%rd27, %r94, 4;
	add.s64 	%rd28, %rd2, %rd27;
	ld.global.f32 	%f31, [%rd28];
	mul.wide.u32 	%rd29, %r148, 4;
	add.s64 	%rd30, %rd1, %rd29;
	ld.global.f32 	%f32, [%rd30];
	fma.rn.f32 	%f33, %f31, %f32, %f30;
	add.s32 	%r95, %r144, 3;
	mul.wide.u32 	%rd31, %r95, 4;
	add.s64 	%rd32, %rd2, %rd31;
	ld.global.f32 	%f34, [%rd32];
	mul.wide.u32 	%rd33, %r147, 4;
	add.s64 	%rd34, %rd1, %rd33;
	ld.global.f32 	%f35, [%rd34];
	fma.rn.f32 	%f36, %f34, %f35, %f33;
	mul.wide.u32 	%rd35, %r92, 4;
	add.s64 	%rd36, %rd2, %rd35;
	ld.global.f32 	%f37, [%rd36];
	mul.wide.u32 	%rd37, %r146, 4;
	add.s64 	%rd38, %rd1, %rd37;
	ld.global.f32 	%f38, [%rd38];
	fma.rn.f32 	%f66, %f37, %f38, %f36;
	add.s32 	%r153, %r153, 8;
	add.s32 	%r152, %r152, %r43;
	add.s32 	%r151, %r151, %r43;
	add.s32 	%r150, %r150, %r43;
	add.s32 	%r149, %r149, %r43;
	add.s32 	%r148, %r148, %r43;
	add.s32 	%r147, %r147, %r43;
	add.s32 	%r146, %r146, %r43;
	add.s32 	%r145, %r145, %r43;
	add.s32 	%r144, %r144, 8;
	setp.ne.s32 	%p6, %r153, 0;
	mov.u32 	%r155, %r40;
	@%p6 bra 	$L__BB2_16;
$L__BB2_17:
	setp.eq.s32 	%p7, %r39, 0;
	@%p7 bra 	$L__BB2_25;
	add.s32 	%r96, %r39, -1;
	setp.lt.u32 	%p8, %r96, 3;
	@%p8 bra 	$L__BB2_20;
	add.s32 	%r97, %r155, %r51;
	mul.wide.u32 	%rd39, %r97, 4;
	add.s64 	%rd40, %rd2, %rd39;
	ld.global.f32 	%f40, [%rd40];
	mad.lo.s32 	%r98, %r155, %r81, %r3;
	mul.wide.u32 	%rd41, %r98, 4;
	add.s64 	%rd42, %rd1, %rd41;
	ld.global.f32 	%f41, [%rd42];
	fma.rn.f32 	%f42, %f40, %f41, %f66;
	add.s32 	%r99, %r97, 1;
	mul.wide.u32 	%rd43, %r99, 4;
	add.s64 	%rd44, %rd2, %rd43;
	ld.global.f32 	%f43, [%rd44];
	add.s32 	%r100, %r98, %r81;
	mul.wide.u32 	%rd45, %r100, 4;
	add.s64 	%rd46, %rd1, %rd45;
	ld.global.f32 	%f44, [%rd46];
	fma.rn.f32 	%f45, %f43, %f44, %f42;
	add.s32 	%r101, %r97, 2;
	mul.wide.u32 	%rd47, %r101, 4;
	add.s64 	%rd48, %rd2, %rd47;
	ld.global.f32 	%f46, [%rd48];
	add.s32 	%r102, %r100, %r81;
	mul.wide.u32 	%rd49, %r102, 4;
	add.s64 	%rd50, %rd1, %rd49;
	ld.global.f32 	%f47, [%rd50];
	fma.rn.f32 	%f48, %f46, %f47, %f45;
	add.s32 	%r103, %r97, 3;
	mul.wide.u32 	%rd51, %r103, 4;
	add.s64 	%rd52, %rd2, %rd51;
	ld.global.f32 	%f49, [%rd52];
	add.s32 	%r104, %r102, %r81;
	mul.wide.u32 	%rd53, %r104, 4;
	add.s64 	%rd54, %rd1, %rd53;
	ld.global.f32 	%f50, [%rd54];
	fma.rn.f32 	%f66, %f49, %f50, %f48;
	add.s32 	%r155, %r155, 4;
$L__BB2_20:
	and.b32  	%r105, %r80, 3;
	setp.eq.s32 	%p9, %r105, 0;
	@%p9 bra 	$L__BB2_25;
	setp.eq.s32 	%p10, %r105, 1;
	@%p10 bra 	$L__BB2_23;
	add.s32 	%r106, %r155, %r51;
	mul.wide.u32 	%rd55, %r106, 4;
	add.s64 	%rd56, %rd2, %rd55;
	ld.global.f32 	%f52, [%rd56];
	mad.lo.s32 	%r107, %r155, %r81, %r3;
	mul.wide.u32 	%rd57, %r107, 4;
	add.s64 	%rd58, %rd1, %rd57;
	ld.global.f32 	%f53, [%rd58];
	fma.rn.f32 	%f54, %f52, %f53, %f66;
	add.s32 	%r108, %r106, 1;
	mul.wide.u32 	%rd59, %r108, 4;
	add.s64 	%rd60, %rd2, %rd59;
	ld.global.f32 	%f55, [%rd60];
	add.s32 	%r109, %r107, %r81;
	mul.wide.u32 	%rd61, %r109, 4;
	add.s64 	%rd62, %rd1, %rd61;
	ld.global.f32 	%f56, [%rd62];
	fma.rn.f32 	%f66, %f55, %f56, %f54;
	add.s32 	%r155, %r155, 2;
$L__BB2_23:
	and.b32  	%r110, %r80, 1;
	setp.eq.b32 	%p11, %r110, 1;
	not.pred 	%p12, %p11;
	@%p12 bra 	$L__BB2_25;
	add.s32 	%r111, %r155, %r51;
	mul.wide.u32 	%rd63, %r111, 4;
	add.s64 	%rd64, %rd2, %rd63;
	ld.global.f32 	%f57, [%rd64];
	mad.lo.s32 	%r112, %r155, %r81, %r3;
	mul.wide.u32 	%rd65, %r112, 4;
	add.s64 	%rd66, %rd1, %rd65;
	ld.global.f32 	%f58, [%rd66];
	fma.rn.f32 	%f66, %f57, %f58, %f66;
$L__BB2_25:
	mad.lo.s32 	%r113, %r143, %r81, %r3;
	mul.wide.u32 	%rd67, %r113, 4;
	add.s64 	%rd68, %rd3, %rd67;
	st.global.f32 	[%rd68], %f66;
	add.s32 	%r143, %r143, 1;
	setp.ne.s32 	%p13, %r143, %r79;
	@%p13 bra 	$L__BB2_14;
$L__BB2_26:
	ret;

}
	// .globl	_Z19matmul_kernel_tiledPfS_S_jjj
.visible .entry _Z19matmul_kernel_tiledPfS_S_jjj(
	.param .u64 .ptr .align 1 _Z19matmul_kernel_tiledPfS_S_jjj_param_0,
	.param .u64 .ptr .align 1 _Z19matmul_kernel_tiledPfS_S_jjj_param_1,
	.param .u64 .ptr .align 1 _Z19matmul_kernel_tiledPfS_S_jjj_param_2,
	.param .u32 _Z19matmul_kernel_tiledPfS_S_jjj_param_3,
	.param .u32 _Z19matmul_kernel_tiledPfS_S_jjj_param_4,
	.param .u32 _Z19matmul_kernel_tiledPfS_S_jjj_param_5
)
{
	.reg .pred 	%p<12>;
	.reg .b32 	%r<42>;
	.reg .b32 	%f<111>;
	.reg .b64 	%rd<13>;
	// demoted variable
	.shared .align 4 .b8 _ZZ19matmul_kernel_tiledPfS_S_jjjE3M1s[4096];
	// demoted variable
	.shared .align 4 .b8 _ZZ19matmul_kernel_tiledPfS_S_jjjE3M2s[4096];
	ld.param.u64 	%rd3, [_Z19matmul_kernel_tiledPfS_S_jjj_param_0];
	ld.param.u64 	%rd4, [_Z19matmul_kernel_tiledPfS_S_jjj_param_1];
	ld.param.u64 	%rd5, [_Z19matmul_kernel_tiledPfS_S_jjj_param_2];
	ld.param.u32 	%r24, [_Z19matmul_kernel_tiledPfS_S_jjj_param_3];
	ld.param.u32 	%r25, [_Z19matmul_kernel_tiledPfS_S_jjj_param_4];
	ld.param.u32 	%r26, [_Z19matmul_kernel_tiledPfS_S_jjj_param_5];
	mov.u32 	%r27, %ctaid.x;
	mov.u32 	%r28, %ntid.x;
	mov.u32 	%r37, %tid.x;
	mad.lo.s32 	%r2, %r27, %r28, %r37;
	mov.u32 	%r29, %ctaid.y;
	mov.u32 	%r30, %ntid.y;
	mov.u32 	%r39, %tid.y;
	mad.lo.s32 	%r4, %r29, %r30, %r39;
	add.s32 	%r5, %r25, 31;
	setp.lt.u32 	%p1, %r5, 32;
	mov.f32 	%f110, 0f00000000;
	@%p1 bra 	$L__BB3_7;
	shl.b32 	%r31, %r39, 7;
	mov.u32 	%r32, _ZZ19matmul_kernel_tiledPfS_S_jjjE3M1s;
	add.s32 	%r6, %r32, %r31;
	shl.b32 	%r33, %r37, 2;
	add.s32 	%r7, %r6, %r33;
	mov.u32 	%r34, _ZZ19matmul_kernel_tiledPfS_S_jjjE3M2s;
	add.s32 	%r9, %r34, %r33;
	add.s32 	%r8, %r9, %r31;
	shr.u32 	%r35, %r5, 5;
	neg.s32 	%r41, %r35;
	mad.lo.s32 	%r40, %r39, %r26, %r2;
	shl.b32 	%r12, %r26, 5;
	mad.lo.s32 	%r38, %r25, %r4, %r37;
	cvta.to.global.u64 	%rd1, %rd3;
	cvta.to.global.u64 	%rd2, %rd4;
	mov.f32 	%f110, 0f00000000;
$L__BB3_2:
	setp.ge.u32 	%p2, %r4, %r24;
	setp.ge.u32 	%p3, %r37, %r25;
	mov.f32 	%f108, 0f00000000;
	or.pred  	%p4, %p2, %p3;
	@%p4 bra 	$L__BB3_4;
	mul.wide.u32 	%rd6, %r38, 4;
	add.s64 	%rd7, %rd1, %rd6;
	ld.global.f32 	%f108, [%rd7];
$L__BB3_4:
	setp.ge.u32 	%p5, %r2, %r26;
	st.shared.f32 	[%r7], %f108;
	setp.ge.u32 	%p6, %r39, %r25;
	mov.f32 	%f109, 0f00000000;
	or.pred  	%p7, %p5, %p6;
	@%p7 bra 	$L__BB3_6;
	mul.wide.u32 	%rd8, %r40, 4;
	add.s64 	%rd9, %rd2, %rd8;
	ld.global.f32 	%f109, [%rd9];
$L__BB3_6:
	st.shared.f32 	[%r8], %f109;
	bar.sync 	0;
	ld.shared.f32 	%f12, [%r6];
	ld.shared.f32 	%f13, [%r9];
	fma.rn.f32 	%f14, %f12, %f13, %f110;
	ld.shared.f32 	%f15, [%r6+4];
	ld.shared.f32 	%f16, [%r9+128];
	fma.rn.f32 	%f17, %f15, %f16, %f14;
	ld.shared.f32 	%f18, [%r6+8];
	ld.shared.f32 	%f19, [%r9+256];
	fma.rn.f32 	%f20, %f18, %f19, %f17;
	ld.shared.f32 	%f21, [%r6+12];
	ld.shared.f32 	%f22, [%r9+384];
	fma.rn.f32 	%f23, %f21, %f22, %f20;
	ld.shared.f32 	%f24, [%r6+16];
	ld.shared.f32 	%f25, [%r9+512];
	fma.rn.f32 	%f26, %f24, %f25, %f23;
	ld.shared.f32 	%f27, [%r6+20];
	ld.shared.f32 	%f28, [%r9+640];
	fma.rn.f32 	%f29, %f27, %f28, %f26;
	ld.shared.f32 	%f30, [%r6+24];
	ld.shared.f32 	%f31, [%r9+768];
	fma.rn.f32 	%f32, %f30, %f31, %f29;
	ld.shared.f32 	%f33, [%r6+28];
	ld.shared.f32 	%f34, [%r9+896];
	fma.rn.f32 	%f35, %f33, %f34, %f32;
	ld.shared.f32 	%f36, [%r6+32];
	ld.shared.f32 	%f37, [%r9+1024];
	fma.rn.f32 	%f38, %f36, %f37, %f35;
	ld.shared.f32 	%f39, [%r6+36];
	ld.shared.f32 	%f40, [%r9+1152];
	fma.rn.f32 	%f41, %f39, %f40, %f38;
	ld.shared.f32 	%f42, [%r6+40];
	ld.shared.f32 	%f43, [%r9+1280];
	fma.rn.f32 	%f44, %f42, %f43, %f41;
	ld.shared.f32 	%f45, [%r6+44];
	ld.shared.f32 	%f46, [%r9+1408];
	fma.rn.f32 	%f47, %f45, %f46, %f44;
	ld.shared.f32 	%f48, [%r6+48];
	ld.shared.f32 	%f49, [%r9+1536];
	fma.rn.f32 	%f50, %f48, %f49, %f47;
	ld.shared.f32 	%f51, [%r6+52];
	ld.shared.f32 	%f52, [%r9+1664];
	fma.rn.f32 	%f53, %f51, %f52, %f50;
	ld.shared.f32 	%f54, [%r6+56];
	ld.shared.f32 	%f55, [%r9+1792];
	fma.rn.f32 	%f56, %f54, %f55, %f53;
	ld.shared.f32 	%f57, [%r6+60];
	ld.shared.f32 	%f58, [%r9+1920];
	fma.rn.f32 	%f59, %f57, %f58, %f56;
	ld.shared.f32 	%f60, [%r6+64];
	ld.shared.f32 	%f61, [%r9+2048];
	fma.rn.f32 	%f62, %f60, %f61, %f59;
	ld.shared.f32 	%f63, [%r6+68];
	ld.shared.f32 	%f64, [%r9+2176];
	fma.rn.f32 	%f65, %f63, %f64, %f62;
	ld.shared.f32 	%f66, [%r6+72];
	ld.shared.f32 	%f67, [%r9+2304];
	fma.rn.f32 	%f68, %f66, %f67, %f65;
	ld.shared.f32 	%f69, [%r6+76];
	ld.shared.f32 	%f70, [%r9+2432];
	fma.rn.f32 	%f71, %f69, %f70, %f68;
	ld.shared.f32 	%f72, [%r6+80];
	ld.shared.f32 	%f73, [%r9+2560];
	fma.rn.f32 	%f74, %f72, %f73, %f71;
	ld.shared.f32 	%f75, [%r6+84];
	ld.shared.f32 	%f76, [%r9+2688];
	fma.rn.f32 	%f77, %f75, %f76, %f74;
	ld.shared.f32 	%f78, [%r6+88];
	ld.shared.f32 	%f79, [%r9+2816];
	fma.rn.f32 	%f80, %f78, %f79, %f77;
	ld.shared.f32 	%f81, [%r6+92];
	ld.shared.f32 	%f82, [%r9+2944];
	fma.rn.f32 	%f83, %f81, %f82, %f80;
	ld.shared.f32 	%f84, [%r6+96];
	ld.shared.f32 	%f85, [%r9+3072];
	fma.rn.f32 	%f86, %f84, %f85, %f83;
	ld.shared.f32 	%f87, [%r6+100];
	ld.shared.f32 	%f88, [%r9+3200];
	fma.rn.f32 	%f89, %f87, %f88, %f86;
	ld.shared.f32 	%f90, [%r6+104];
	ld.shared.f32 	%f91, [%r9+3328];
	fma.rn.f32 	%f92, %f90, %f91, %f89;
	ld.shared.f32 	%f93, [%r6+108];
	ld.shared.f32 	%f94, [%r9+3456];
	fma.rn.f32 	%f95, %f93, %f94, %f92;
	ld.shared.f32 	%f96, [%r6+112];
	ld.shared.f32 	%f97, [%r9+3584];
	fma.rn.f32 	%f98, %f96, %f97, %f95;
	ld.shared.f32 	%f99, [%r6+116];
	ld.shared.f32 	%f100, [%r9+3712];
	fma.rn.f32 	%f101, %f99, %f100, %f98;
	ld.shared.f32 	%f102, [%r6+120];
	ld.shared.f32 	%f103, [%r9+3840];
	fma.rn.f32 	%f104, %f102, %f103, %f101;
	ld.shared.f32 	%f105, [%r6+124];
	ld.shared.f32 	%f106, [%r9+3968];
	fma.rn.f32 	%f110, %f105, %f106, %f104;
	bar.sync 	0;
	add.s32 	%r41, %r41, 1;
	setp.ne.s32 	%p8, %r41, 0;
	add.s32 	%r40, %r40, %r12;
	add.s32 	%r39, %r39, 32;
	add.s32 	%r38, %r38, 32;
	add.s32 	%r37, %r37, 32;
	@%p8 bra 	$L__BB3_2;
$L__BB3_7:
	setp.ge.u32 	%p9, %r4, %r24;
	setp.ge.u32 	%p10, %r2, %r26;
	or.pred  	%p11, %p9, %p10;
	@%p11 bra 	$L__BB3_9;
	mad.lo.s32 	%r36, %r26, %r4, %r2;
	cvta.to.global.u64 	%rd10, %rd5;
	mul.wide.u32 	%rd11, %r36, 4;
	add.s64 	%rd12, %rd10, %rd11;
	st.global.f32 	[%rd12], %f110;
$L__BB3_9:
	ret;

}


// ===== COMPILED SASS (sm_100) =====

	.target	sm_100

	.elftype	@"ET_EXEC"


//--------------------- .note.nv.tkinfo           --------------------------
	.section	.note.nv.tkinfo,"",@"SHT_NOTE"
	.sectionflags	@"SHF_NOTE_NV_TKINFO"
	.tkinfo
        /*0018*/ 	.word	0x00000002
        /*0030*/ 	.string	""
        /*0030*/ 	.string	"ptxas"
        /*0030*/ 	.string	"Cuda compilation tools, release 13.0, V13.0.88"
        /*0030*/ 	.string	"Build cuda_13.0.r13.0/compiler.36424714_0"
        /*0030*/ 	.string	"-arch sm_100 -m 64 "



//--------------------- .note.nv.cuinfo           --------------------------
	.section	.note.nv.cuinfo,"",@"SHT_NOTE"
	.sectionflags	@"SHF_NOTE_NV_CUINFO"
        /*0018*/ 	.short	0x0002
        /*001a*/ 	.short	0x0064
        /*001c*/ 	.short	0x0082
	.zero		2


//--------------------- .nv.info                  --------------------------
	.section	.nv.info,"",@"SHT_CUDA_INFO"
	.align	4


	//----- nvinfo : EIATTR_REGCOUNT
	.align		4
        /*0000*/ 	.byte	0x04, 0x2f
        /*0002*/ 	.short	(.L_1 - .L_0)
	.align		4
.L_0:
        /*0004*/ 	.word	index@(_Z13matmul_kernelPfS_S_jjj)
        /*0008*/ 	.word	0x00000020


	//----- nvinfo : EIATTR_FRAME_SIZE
	.align		4
.L_1:
        /*000c*/ 	.byte	0x04, 0x11
        /*000e*/ 	.short	(.L_3 - .L_2)
	.align		4
.L_2:
        /*0010*/ 	.word	index@(_Z13matmul_kernelPfS_S_jjj)
        /*0014*/ 	.word	0x00000000


	//----- nvinfo : EIATTR_REGCOUNT
	.align		4
.L_3:
        /*0018*/ 	.byte	0x04, 0x2f
        /*001a*/ 	.short	(.L_5 - .L_4)
	.align		4
.L_4:
        /*001c*/ 	.word	index@(_Z17matmul_kernel_rowPfS_S_jjj)
        /*0020*/ 	.word	0x00000020


	//----- nvinfo : EIATTR_FRAME_SIZE
	.align		4
.L_5:
        /*0024*/ 	.byte	0x04, 0x11
        /*0026*/ 	.short	(.L_7 - .L_6)
	.align		4
.L_6:
        /*0028*/ 	.word	index@(_Z17matmul_kernel_rowPfS_S_jjj)
        /*002c*/ 	.word	0x00000000


	//----- nvinfo : EIATTR_REGCOUNT
	.align		4
.L_7:
        /*0030*/ 	.byte	0x04, 0x2f
        /*0032*/ 	.short	(.L_9 - .L_8)
	.align		4
.L_8:
        /*0034*/ 	.word	index@(_Z17matmul_kernel_colPfS_S_jjj)
        /*0038*/ 	.word	0x00000020


	//----- nvinfo : EIATTR_FRAME_SIZE
	.align		4
.L_9:
        /*003c*/ 	.byte	0x04, 0x11
        /*003e*/ 	.short	(.L_11 - .L_10)
	.align		4
.L_10:
        /*0040*/ 	.word	index@(_Z17matmul_kernel_colPfS_S_jjj)
        /*0044*/ 	.word	0x00000000


	//----- nvinfo : EIATTR_REGCOUNT
	.align		4
.L_11:
        /*0048*/ 	.byte	0x04, 0x2f
        /*004a*/ 	.short	(.L_13 - .L_12)
	.align		4
.L_12:
        /*004c*/ 	.word	index@(_Z19matmul_kernel_tiledPfS_S_jjj)
        /*0050*/ 	.word	0x00000020


	//----- nvinfo : EIATTR_FRAME_SIZE
	.align		4
.L_13:
        /*0054*/ 	.byte	0x04, 0x11
        /*0056*/ 	.short	(.L_15 - .L_14)
	.align		4
.L_14:
        /*0058*/ 	.word	index@(_Z19matmul_kernel_tiledPfS_S_jjj)
        /*005c*/ 	.word	0x00000000


	//----- nvinfo : EIATTR_MIN_STACK_SIZE
	.align		4
.L_15:
        /*0060*/ 	.byte	0x04, 0x12
        /*0062*/ 	.short	(.L_17 - .L_16)
	.align		4
.L_16:
        /*0064*/ 	.word	index@(_Z19matmul_kernel_tiledPfS_S_jjj)
        /*0068*/ 	.word	0x00000000


	//----- nvinfo : EIATTR_MIN_STACK_SIZE
	.align		4
.L_17:
        /*006c*/ 	.byte	0x04, 0x12
        /*006e*/ 	.short	(.L_19 - .L_18)
	.align		4
.L_18:
        /*0070*/ 	.word	index@(_Z17matmul_kernel_colPfS_S_jjj)
        /*0074*/ 	.word	0x00000000


	//----- nvinfo : EIATTR_MIN_STACK_SIZE
	.align		4
.L_19:
        /*0078*/ 	.byte	0x04, 0x12
        /*007a*/ 	.short	(.L_21 - .L_20)
	.align		4
.L_20:
        /*007c*/ 	.word	index@(_Z17matmul_kernel_rowPfS_S_jjj)
        /*0080*/ 	.word	0x00000000


	//----- nvinfo : EIATTR_MIN_STACK_SIZE
	.align		4
.L_21:
        /*0084*/ 	.byte	0x04, 0x12
        /*0086*/ 	.short	(.L_23 - .L_22)
	.align		4
.L_22:
        /*0088*/ 	.word	index@(_Z13matmul_kernelPfS_S_jjj)
        /*008c*/ 	.word	0x00000000
.L_23:


//--------------------- .nv.compat                --------------------------
	.section	.nv.compat,"",@"SHT_CUDA_COMPAT_INFO"
	.align	4
        /*0000*/ 	.byte	0x02, 0x09, 0x00, 0x00, 0x02, 0x02, 0x01, 0x00, 0x02, 0x05, 0x05, 0x00, 0x03, 0x07, 0x01, 0x01
        /*0010*/ 	.byte	0x02, 0x03, 0x00, 0x00, 0x02, 0x06, 0x01, 0x00, 0x04, 0x0b, 0x08, 0x00, 0x09, 0x00, 0x00, 0x00
        /*0020*/ 	.byte	0x00, 0x00, 0x00, 0x00


//--------------------- .nv.info._Z19matmul_kernel_tiledPfS_S_jjj --------------------------
	.section	.nv.info._Z19matmul_kernel_tiledPfS_S_jjj,"",@"SHT_CUDA_INFO"
	.sectionflags	@""
	.align	4


	//----- nvinfo : EIATTR_CUDA_API_VERSION
	.align		4
        /*0000*/ 	.byte	0x04, 0x37
        /*0002*/ 	.short	(.L_25 - .L_24)
.L_24:
        /*0004*/ 	.word	0x00000082


	//----- nvinfo : EIATTR_KPARAM_INFO
	.align		4
.L_25:
        /*0008*/ 	.byte	0x04, 0x17
        /*000a*/ 	.short	(.L_27 - .L_26)
.L_26:
        /*000c*/ 	.word	0x00000000
        /*0010*/ 	.short	0x0005
        /*0012*/ 	.short	0x0020
        /*0014*/ 	.byte	0x00, 0xf0, 0x11, 0x00


	//----- nvinfo : EIATTR_KPARAM_INFO
	.align		4
.L_27:
        /*0018*/ 	.byte	0x04, 0x17
        /*001a*/ 	.short	(.L_29 - .L_28)
.L_28:
        /*001c*/ 	.word	0x00000000
        /*0020*/ 	.short	0x0004
        /*0022*/ 	.short	0x001c
        /*0024*/ 	.byte	0x00, 0xf0, 0x11, 0x00


	//----- nvinfo : EIATTR_KPARAM_INFO
	.align		4
.L_29:
        /*0028*/ 	.byte	0x04, 0x17
        /*002a*/ 	.short	(.L_31 - .L_30)
.L_30:
        /*002c*/ 	.word	0x00000000
        /*0030*/ 	.short	0x0003
        /*0032*/ 	.short	0x0018
        /*0034*/ 	.byte	0x00, 0xf0, 0x11, 0x00


	//----- nvinfo : EIATTR_KPARAM_INFO
	.align		4
.L_31:
        /*0038*/ 	.byte	0x04, 0x17
        /*003a*/ 	.short	(.L_33 - .L_32)
.L_32:
        /*003c*/ 	.word	0x00000000
        /*0040*/ 	.short	0x0002
        /*0042*/ 	.short	0x0010
        /*0044*/ 	.byte	0x00, 0xf5, 0x21, 0x00


	//----- nvinfo : EIATTR_KPARAM_INFO
	.align		4
.L_33:
        /*0048*/ 	.byte	0x04, 0x17
        /*004a*/ 	.short	(.L_35 - .L_34)
.L_34:
        /*004c*/ 	.word	0x00000000
        /*0050*/ 	.short	0x0001
        /*0052*/ 	.short	0x0008
        /*0054*/ 	.byte	0x00, 0xf5, 0x21, 0x00


	//----- nvinfo : EIATTR_KPARAM_INFO
	.align		4
.L_35:
        /*0058*/ 	.byte	0x04, 0x17
        /*005a*/ 	.short	(.L_37 - .L_36)
.L_36:
        /*005c*/ 	.word	0x00000000
        /*0060*/ 	.short	0x0000
        /*0062*/ 	.short	0x0000
        /*0064*/ 	.byte	0x00, 0xf5, 0x21, 0x00


	//----- nvinfo : EIATTR_SPARSE_MMA_MASK
	.align		4
.L_37:
        /*0068*/ 	.byte	0x03, 0x50
        /*006a*/ 	.short	0x0000


	//----- nvinfo : EIATTR_MAXREG_COUNT
	.align		4
        /*006c*/ 	.byte	0x03, 0x1b
        /*006e*/ 	.short	0x00ff


	//----- nvinfo : EIATTR_NUM_BARRIERS
	.align		4
        /*0070*/ 	.byte	0x02, 0x4c
        /*0072*/ 	.byte	0x01
	.zero		1


	//----- nvinfo : EIATTR_MERCURY_ISA_VERSION
	.align		4
        /*0074*/ 	.byte	0x03, 0x5f
        /*0076*/ 	.short	0x0101


	//----- nvinfo : EIATTR_VRC_CTA_INIT_COUNT
	.align		4
        /*0078*/ 	.byte	0x02, 0x4a
	.zero		1
	.zero		1


	//----- nvinfo : EIATTR_EXIT_INSTR_OFFSETS
	.align		4
        /*007c*/ 	.byte	0x04, 0x1c
        /*007e*/ 	.short	(.L_39 - .L_38)


	//   ....[0]....
.L_38:
        /*0080*/ 	.word	0x00000830


	//   ....[1]....
        /*0084*/ 	.word	0x00000880


	//----- nvinfo : EIATTR_CBANK_PARAM_SIZE
	.align		4
.L_39:
        /*0088*/ 	.byte	0x03, 0x19
        /*008a*/ 	.short	0x0024


	//----- nvinfo : EIATTR_PARAM_CBANK
	.align		4
        /*008c*/ 	.byte	0x04, 0x0a
        /*008e*/ 	.short	(.L_41 - .L_40)
	.align		4
.L_40:
        /*0090*/ 	.word	index@(.nv.constant0._Z19matmul_kernel_tiledPfS_S_jjj)
        /*0094*/ 	.short	0x0380
        /*0096*/ 	.short	0x0024


	//----- nvinfo : EIATTR_SW_WAR
	.align		4
.L_41:
        /*0098*/ 	.byte	0x04, 0x36
        /*009a*/ 	.short	(.L_43 - .L_42)
.L_42:
        /*009c*/ 	.word	0x00000008
.L_43:


//--------------------- .nv.info._Z17matmul_kernel_colPfS_S_jjj --------------------------
	.section	.nv.info._Z17matmul_kernel_colPfS_S_jjj,"",@"SHT_CUDA_INFO"
	.sectionflags	@""
	.align	4


	//----- nvinfo : EIATTR_CUDA_API_VERSION
	.align		4
        /*0000*/ 	.byte	0x04, 0x37
        /*0002*/ 	.short	(.L_45 - .L_44)
.L_44:
        /*0004*/ 	.word	0x00000082


	//----- nvinfo : EIATTR_KPARAM_INFO
	.align		4
.L_45:
        /*0008*/ 	.byte	0x04, 0x17
        /*000a*/ 	.short	(.L_47 - .L_46)
.L_46:
        /*000c*/ 	.word	0x00000000
        /*0010*/ 	.short	0x0005
        /*0012*/ 	.short	0x0020
        /*0014*/ 	.byte	0x00, 0xf0, 0x11, 0x00


	//----- nvinfo : EIATTR_KPARAM_INFO
	.align		4
.L_47:
        /*0018*/ 	.byte	0x04, 0x17
        /*001a*/ 	.short	(.L_49 - .L_48)
.L_48:
        /*001c*/ 	.word	0x00000000
        /*0020*/ 	.short	0x0004
        /*0022*/ 	.short	0x001c
        /*0024*/ 	.byte	0x00, 0xf0, 0x11, 0x00


	//----- nvinfo : EIATTR_KPARAM_INFO
	.align		4
.L_49:
        /*0028*/ 	.byte	0x04, 0x17
        /*002a*/ 	.short	(.L_51 - .L_50)
.L_50:
        /*002c*/ 	.word	0x00000000
        /*0030*/ 	.short	0x0003
        /*0032*/ 	.short	0x0018
        /*0034*/ 	.byte	0x00, 0xf0, 0x11, 0x00


	//----- nvinfo : EIATTR_KPARAM_INFO
	.align		4
.L_51:
        /*0038*/ 	.byte	0x04, 0x17
        /*003a*/ 	.short	(.L_53 - .L_52)
.L_52:
        /*003c*/ 	.word	0x00000000
        /*0040*/ 	.short	0x0002
        /*0042*/ 	.short	0x0010
        /*0044*/ 	.byte	0x00, 0xf5, 0x21, 0x00


	//----- nvinfo : EIATTR_KPARAM_INFO
	.align		4
.L_53:
        /*0048*/ 	.byte	0x04, 0x17
        /*004a*/ 	.short	(.L_55 - .L_54)
.L_54:
        /*004c*/ 	.word	0x00000000
        /*0050*/ 	.short	0x0001
        /*0052*/ 	.short	0x0008
        /*0054*/ 	.byte	0x00, 0xf5, 0x21, 0x00


	//----- nvinfo : EIATTR_KPARAM_INFO
	.align		4
.L_55:
        /*0058*/ 	.byte	0x04, 0x17
        /*005a*/ 	.short	(.L_57 - .L_56)
.L_56:
        /*005c*/ 	.word	0x00000000
        /*0060*/ 	.short	0x0000
        /*0062*/ 	.short	0x0000
        /*0064*/ 	.byte	0x00, 0xf5, 0x21, 0x00


	//----- nvinfo : EIATTR_SPARSE_MMA_MASK
	.align		4
.L_57:
        /*0068*/ 	.byte	0x03, 0x50
        /*006a*/ 	.short	0x0000


	//----- nvinfo : EIATTR_MAXREG_COUNT
	.align		4
        /*006c*/ 	.byte	0x03, 0x1b
        /*006e*/ 	.short	0x00ff


	//----- nvinfo : EIATTR_MERCURY_ISA_VERSION
	.align		4
        /*0070*/ 	.byte	0x03, 0x5f
        /*0072*/ 	.short	0x0101


	//----- nvinfo : EIATTR_VRC_CTA_INIT_COUNT
	.align		4
        /*0074*/ 	.byte	0x02, 0x4a
	.zero		1
	.zero		1


	//----- nvinfo : EIATTR_EXIT_INSTR_OFFSETS
	.align		4
        /*0078*/ 	.byte	0x04, 0x1c
        /*007a*/ 	.short	(.L_59 - .L_58)


	//   ....[0]....
.L_58:
        /*007c*/ 	.word	0x000000a0


	//   ....[1]....
        /*0080*/ 	.word	0x000003b0


	//   ....[2]....
        /*0084*/ 	.word	0x000004e0


	//   ....[3]....
        /*0088*/ 	.word	0x000005b0


	//   ....[4]....
        /*008c*/ 	.word	0x00000600


	//   ....[5]....
        /*0090*/ 	.word	0x00001090


	//----- nvinfo : EIATTR_CBANK_PARAM_SIZE
	.align		4
.L_59:
        /*0094*/ 	.byte	0x03, 0x19
        /*0096*/ 	.short	0x0024


	//----- nvinfo : EIATTR_PARAM_CBANK
	.align		4
        /*0098*/ 	.byte	0x04, 0x0a
        /*009a*/ 	.short	(.L_61 - .L_60)
	.align		4
.L_60:
        /*009c*/ 	.word	index@(.nv.constant0._Z17matmul_kernel_colPfS_S_jjj)
        /*00a0*/ 	.short	0x0380
        /*00a2*/ 	.short	0x0024


	//----- nvinfo : EIATTR_SW_WAR
	.align		4
.L_61:
        /*00a4*/ 	.byte	0x04, 0x36
        /*00a6*/ 	.short	(.L_63 - .L_62)
.L_62:
        /*00a8*/ 	.word	0x00000008
.L_63:


//--------------------- .nv.info._Z17matmul_kernel_rowPfS_S_jjj --------------------------
	.section	.nv.info._Z17matmul_kernel_rowPfS_S_jjj,"",@"SHT_CUDA_INFO"
	.sectionflags	@""
	.align	4


	//----- nvinfo : EIATTR_CUDA_API_VERSION
	.align		4
        /*0000*/ 	.byte	0x04, 0x37
        /*0002*/ 	.short	(.L_65 - .L_64)
.L_64:
        /*0004*/ 	.word	0x00000082


	//----- nvinfo : EIATTR_KPARAM_INFO
	.align		4
.L_65:
        /*0008*/ 	.byte	0x04, 0x17
        /*000a*/ 	.short	(.L_67 - .L_66)
.L_66:
        /*000c*/ 	.word	0x00000000
        /*0010*/ 	.short	0x0005
        /*0012*/ 	.short	0x0020
        /*0014*/ 	.byte	0x00, 0xf0, 0x11, 0x00


	//----- nvinfo : EIATTR_KPARAM_INFO
	.align		4
.L_67:
        /*0018*/ 	.byte	0x04, 0x17
        /*001a*/ 	.short	(.L_69 - .L_68)
.L_68:
        /*001c*/ 	.word	0x00000000
        /*0020*/ 	.short	0x0004
        /*0022*/ 	.short	0x001c
        /*0024*/ 	.byte	0x00, 0xf0, 0x11, 0x00


	//----- nvinfo : EIATTR_KPARAM_INFO
	.align		4
.L_69:
        /*0028*/ 	.byte	0x04, 0x17
        /*002a*/ 	.short	(.L_71 - .L_70)
.L_70:
        /*002c*/ 	.word	0x00000000
        /*0030*/ 	.short	0x0003
        /*0032*/ 	.short	0x0018
        /*0034*/ 	.byte	0x00, 0xf0, 0x11, 0x00


	//----- nvinfo : EIATTR_KPARAM_INFO
	.align		4
.L_71:
        /*0038*/ 	.byte	0x04, 0x17
        /*003a*/ 	.short	(.L_73 - .L_72)
.L_72:
        /*003c*/ 	.word	0x00000000
        /*0040*/ 	.short	0x0002
        /*0042*/ 	.short	0x0010
        /*0044*/ 	.byte	0x00, 0xf5, 0x21, 0x00


	//----- nvinfo : EIATTR_KPARAM_INFO
	.align		4
.L_73:
        /*0048*/ 	.byte	0x04, 0x17
        /*004a*/ 	.short	(.L_75 - .L_74)
.L_74:
        /*004c*/ 	.word	0x00000000
        /*0050*/ 	.short	0x0001
        /*0052*/ 	.short	0x0008
        /*0054*/ 	.byte	0x00, 0xf5, 0x21, 0x00


	//----- nvinfo : EIATTR_KPARAM_INFO
	.align		4
.L_75:
        /*0058*/ 	.byte	0x04, 0x17
        /*005a*/ 	.short	(.L_77 - .L_76)
.L_76:
        /*005c*/ 	.word	0x00000000
        /*0060*/ 	.short	0x0000
        /*0062*/ 	.short	0x0000
        /*0064*/ 	.byte	0x00, 0xf5, 0x21, 0x00


	//----- nvinfo : EIATTR_SPARSE_MMA_MASK
	.align		4
.L_77:
        /*0068*/ 	.byte	0x03, 0x50
        /*006a*/ 	.short	0x0000


	//----- nvinfo : EIATTR_MAXREG_COUNT
	.align		4
        /*006c*/ 	.byte	0x03, 0x1b
        /*006e*/ 	.short	0x00ff


	//----- nvinfo : EIATTR_MERCURY_ISA_VERSION
	.align		4
        /*0070*/ 	.byte	0x03, 0x5f
        /*0072*/ 	.short	0x0101


	//----- nvinfo : EIATTR_VRC_CTA_INIT_COUNT
	.align		4
        /*0074*/ 	.byte	0x02, 0x4a
	.zero		1
	.zero		1


	//----- nvinfo : EIATTR_EXIT_INSTR_OFFSETS
	.align		4
        /*0078*/ 	.byte	0x04, 0x1c
        /*007a*/ 	.short	(.L_79 - .L_78)


	//   ....[0]....
.L_78:
        /*007c*/ 	.word	0x00000090


	//   ....[1]....
        /*0080*/ 	.word	0x00000330


	//   ....[2]....
        /*0084*/ 	.word	0x00000460


	//   ....[3]....
        /*0088*/ 	.word	0x00000530


	//   ....[4]....
        /*008c*/ 	.word	0x00000580


	//   ....[5]....
        /*0090*/ 	.word	0x00000fa0


	//----- nvinfo : EIATTR_CBANK_PARAM_SIZE
	.align		4
.L_79:
        /*0094*/ 	.byte	0x03, 0x19
        /*0096*/ 	.short	0x0024


	//----- nvinfo : EIATTR_PARAM_CBANK
	.align		4
        /*0098*/ 	.byte	0x04, 0x0a
        /*009a*/ 	.short	(.L_81 - .L_80)
	.align		4
.L_80:
        /*009c*/ 	.word	index@(.nv.constant0._Z17matmul_kernel_rowPfS_S_jjj)
        /*00a0*/ 	.short	0x0380
        /*00a2*/ 	.short	0x0024


	//----- nvinfo : EIATTR_SW_WAR
	.align		4
.L_81:
        /*00a4*/ 	.byte	0x04, 0x36
        /*00a6*/ 	.short	(.L_83 - .L_82)
.L_82:
        /*00a8*/ 	.word	0x00000008
.L_83:


//--------------------- .nv.info._Z13matmul_kernelPfS_S_jjj --------------------------
	.section	.nv.info._Z13matmul_kernelPfS_S_jjj,"",@"SHT_CUDA_INFO"
	.sectionflags	@""
	.align	4


	//----- nvinfo : EIATTR_CUDA_API_VERSION
	.align		4
        /*0000*/ 	.byte	0x04, 0x37
        /*0002*/ 	.short	(.L_85 - .L_84)
.L_84:
        /*0004*/ 	.word	0x00000082


	//----- nvinfo : EIATTR_KPARAM_INFO
	.align		4
.L_85:
        /*0008*/ 	.byte	0x04, 0x17
        /*000a*/ 	.short	(.L_87 - .L_86)
.L_86:
        /*000c*/ 	.word	0x00000000
        /*0010*/ 	.short	0x0005
        /*0012*/ 	.short	0x0020
        /*0014*/ 	.byte	0x00, 0xf0, 0x11, 0x00


	//----- nvinfo : EIATTR_KPARAM_INFO
	.align		4
.L_87:
        /*0018*/ 	.byte	0x04, 0x17
        /*001a*/ 	.short	(.L_89 - .L_88)
.L_88:
        /*001c*/ 	.word	0x00000000
        /*0020*/ 	.short	0x0004
        /*0022*/ 	.short	0x001c
        /*0024*/ 	.byte	0x00, 0xf0, 0x11, 0x00


	//----- nvinfo : EIATTR_KPARAM_INFO
	.align		4
.L_89:
        /*0028*/ 	.byte	0x04, 0x17
        /*002a*/ 	.short	(.L_91 - .L_90)
.L_90:
        /*002c*/ 	.word	0x00000000
        /*0030*/ 	.short	0x0003
        /*0032*/ 	.short	0x0018
        /*0034*/ 	.byte	0x00, 0xf0, 0x11, 0x00


	//----- nvinfo : EIATTR_KPARAM_INFO
	.align		4
.L_91:
        /*0038*/ 	.byte	0x04, 0x17
        /*003a*/ 	.short	(.L_93 - .L_92)
.L_92:
        /*003c*/ 	.word	0x00000000
        /*0040*/ 	.short	0x0002
        /*0042*/ 	.short	0x0010
        /*0044*/ 	.byte	0x00, 0xf5, 0x21, 0x00


	//----- nvinfo : EIATTR_KPARAM_INFO
	.align		4
.L_93:
        /*0048*/ 	.byte	0x04, 0x17
        /*004a*/ 	.short	(.L_95 - .L_94)
.L_94:
        /*004c*/ 	.word	0x00000000
        /*0050*/ 	.short	0x0001
        /*0052*/ 	.short	0x0008
        /*0054*/ 	.byte	0x00, 0xf5, 0x21, 0x00


	//----- nvinfo : EIATTR_KPARAM_INFO
	.align		4
.L_95:
        /*0058*/ 	.byte	0x04, 0x17
        /*005a*/ 	.short	(.L_97 - .L_96)
.L_96:
        /*005c*/ 	.word	0x00000000
        /*0060*/ 	.short	0x0000
        /*0062*/ 	.short	0x0000
        /*0064*/ 	.byte	0x00, 0xf5, 0x21, 0x00


	//----- nvinfo : EIATTR_SPARSE_MMA_MASK
	.align		4
.L_97:
        /*0068*/ 	.byte	0x03, 0x50
        /*006a*/ 	.short	0x0000


	//----- nvinfo : EIATTR_MAXREG_COUNT
	.align		4
        /*006c*/ 	.byte	0x03, 0x1b
        /*006e*/ 	.short	0x00ff


	//----- nvinfo : EIATTR_MERCURY_ISA_VERSION
	.align		4
        /*0070*/ 	.byte	0x03, 0x5f
        /*0072*/ 	.short	0x0101


	//----- nvinfo : EIATTR_VRC_CTA_INIT_COUNT
	.align		4
        /*0074*/ 	.byte	0x02, 0x4a
	.zero		1
	.zero		1


	//----- nvinfo : EIATTR_EXIT_INSTR_OFFSETS
	.align		4
        /*0078*/ 	.byte	0x04, 0x1c
        /*007a*/ 	.short	(.L_99 - .L_98)


	//   ....[0]....
.L_98:
        /*007c*/ 	.word	0x000000e0


	//   ....[1]....
        /*0080*/ 	.word	0x00000a90


	//----- nvinfo : EIATTR_CBANK_PARAM_SIZE
	.align		4
.L_99:
        /*0084*/ 	.byte	0x03, 0x19
        /*0086*/ 	.short	0x0024


	//----- nvinfo : EIATTR_PARAM_CBANK
	.align		4
        /*0088*/ 	.byte	0x04, 0x0a
        /*008a*/ 	.short	(.L_101 - .L_100)
	.align		4
.L_100:
        /*008c*/ 	.word	index@(.nv.constant0._Z13matmul_kernelPfS_S_jjj)
        /*0090*/ 	.short	0x0380
        /*0092*/ 	.short	0x0024


	//----- nvinfo : EIATTR_SW_WAR
	.align		4
.L_101:
        /*0094*/ 	.byte	0x04, 0x36
        /*0096*/ 	.short	(.L_103 - .L_102)
.L_102:
        /*0098*/ 	.word	0x00000008
.L_103:


//--------------------- .nv.callgraph             --------------------------
	.section	.nv.callgraph,"",@"SHT_CUDA_CALLGRAPH"
	.align	4
	.sectionentsize	8
	.align		4
        /*0000*/ 	.word	0x00000000
	.align		4
        /*0004*/ 	.word	0xffffffff
	.align		4
        /*0008*/ 	.word	0x00000000
	.align		4
        /*000c*/ 	.word	0xfffffffe
	.align		4
        /*0010*/ 	.word	0x00000000
	.align		4
        /*0014*/ 	.word	0xfffffffd
	.align		4
        /*0018*/ 	.word	0x00000000
	.align		4
        /*001c*/ 	.word	0xfffffffc


//--------------------- .text._Z19matmul_kernel_tiledPfS_S_jjj --------------------------
	.section	.text._Z19matmul_kernel_tiledPfS_S_jjj,"ax",@progbits
	.align	128
        .global         _Z19matmul_kernel_tiledPfS_S_jjj
        .type           _Z19matmul_kernel_tiledPfS_S_jjj,@function
        .size           _Z19matmul_kernel_tiledPfS_S_jjj,(.L_x_30 - _Z19matmul_kernel_tiledPfS_S_jjj)
        .other          _Z19matmul_kernel_tiledPfS_S_jjj,@"STO_CUDA_ENTRY STV_DEFAULT"
_Z19matmul_kernel_tiledPfS_S_jjj:
.text._Z19matmul_kernel_tiledPfS_S_jjj:
[----:B------:R-:W-:Y:S01]  /*0000*/  LDC R1, c[0x0][0x37c] ;  /* 0x0000df00ff017b82 */ /* 0x000fe20000000800 */
[----:B------:R-:W0:Y:S01]  /*0010*/  LDCU UR10, c[0x0][0x39c] ;  /* 0x00007380ff0a77ac */ /* 0x000e220008000800 */
[----:B------:R-:W1:Y:S06]  /*0020*/  S2R R16, SR_TID.X ;  /* 0x0000000000107919 */ /* 0x000e6c0000002100 */
[----:B------:R-:W1:Y:S01]  /*0030*/  LDC R18, c[0x0][0x360] ;  /* 0x0000d800ff127b82 */ /* 0x000e620000000800 */
[----:B------:R-:W-:Y:S01]  /*0040*/  HFMA2 R21, -RZ, RZ, 0, 0 ;  /* 0x00000000ff157431 */ /* 0x000fe200000001ff */
[----:B------:R-:W2:Y:S01]  /*0050*/  LDCU UR14, c[0x0][0x3a0] ;  /* 0x00007400ff0e77ac */ /* 0x000ea20008000800 */
[----:B------:R-:W3:Y:S01]  /*0060*/  S2R R17, SR_TID.Y ;  /* 0x0000000000117919 */ /* 0x000ee20000002200 */
[----:B------:R-:W4:Y:S04]  /*0070*/  LDCU.64 UR8, c[0x0][0x358] ;  /* 0x00006b00ff0877ac */ /* 0x000f280008000a00 */
[----:B------:R-:W1:Y:S08]  /*0080*/  S2UR UR5, SR_CTAID.X ;  /* 0x00000000000579c3 */ /* 0x000e700000002500 */
[----:B------:R-:W3:Y:S01]  /*0090*/  S2UR UR6, SR_CTAID.Y ;  /* 0x00000000000679c3 */ /* 0x000ee20000002600 */
[----:B0-----:R-:W-:-:S04]  /*00a0*/  UIADD3 UR4, UPT, UPT, UR10, 0x1f, URZ ;  /* 0x0000001f0a047890 */ /* 0x001fc8000fffe0ff */
[----:B------:R-:W-:-:S03]  /*00b0*/  UISETP.GE.U32.AND UP0, UPT, UR4, 0x20, UPT ;  /* 0x000000200400788c */ /* 0x000fc6000bf06070 */
[----:B------:R-:W3:Y:S01]  /*00c0*/  LDC R19, c[0x0][0x364] ;  /* 0x0000d900ff137b82 */ /* 0x000ee20000000800 */
[----:B-1----:R-:W-:Y:S02]  /*00d0*/  IMAD R18, R18, UR5, R16 ;  /* 0x0000000512127c24 */ /* 0x002fe4000f8e0210 */
[----:B---3--:R-:W-:-:S03]  /*00e0*/  IMAD R19, R19, UR6, R17 ;  /* 0x0000000613137c24 */ /* 0x008fc6000f8e0211 */
[----:B--2-4-:R-:W-:Y:S05]  /*00f0*/  BRA.U !UP0, `(.L_x_0) ;  /* 0x0000000508c07547 */ /* 0x014fea000b800000 */
[----:B------:R-:W0:Y:S01]  /*0100*/  S2UR UR7, SR_CgaCtaId ;  /* 0x00000000000779c3 */ /* 0x000e220000008800 */
[----:B------:R-:W1:Y:S01]  /*0110*/  LDCU UR11, c[0x0][0x3a0] ;  /* 0x00007400ff0b77ac */ /* 0x000e620008000800 */
[----:B------:R-:W-:Y:S01]  /*0120*/  MOV R21, RZ ;  /* 0x000000ff00157202 */ /* 0x000fe20000000f00 */
[----:B------:R-:W-:Y:S01]  /*0130*/  IMAD R6, R19, UR10, R16 ;  /* 0x0000000a13067c24 */ /* 0x000fe2000f8e0210 */
[----:B------:R-:W-:Y:S01]  /*0140*/  UMOV UR5, 0x400 ;  /* 0x0000040000057882 */ /* 0x000fe20000000000 */
[----:B------:R-:W-:-:S03]  /*0150*/  USHF.R.U32.HI UR6, URZ, 0x5, UR4 ;  /* 0x00000005ff067899 */ /* 0x000fc60008011604 */
[----:B------:R-:W2:Y:S01]  /*0160*/  LDC R0, c[0x0][0x3a0] ;  /* 0x0000e800ff007b82 */ /* 0x000ea20000000800 */
[----:B------:R-:W-:Y:S01]  /*0170*/  UIADD3 UR4, UPT, UPT, UR5, 0x1000, URZ ;  /* 0x0000100005047890 */ /* 0x000fe2000fffe0ff */
[----:B------:R-:W3:Y:S01]  /*0180*/  LDCU.64 UR12, c[0x0][0x398] ;  /* 0x00007300ff0c77ac */ /* 0x000ee20008000a00 */
[----:B------:R-:W-:Y:S01]  /*0190*/  UIADD3 UR6, UPT, UPT, -UR6, URZ, URZ ;  /* 0x000000ff06067290 */ /* 0x000fe2000fffe1ff */
[----:B-1----:R-:W-:Y:S01]  /*01a0*/  IMAD R7, R17, UR11, R18 ;  /* 0x0000000b11077c24 */ /* 0x002fe2000f8e0212 */
[----:B0-----:R-:W-:Y:S02]  /*01b0*/  ULEA UR5, UR7, UR5, 0x18 ;  /* 0x0000000507057291 */ /* 0x001fe4000f8ec0ff */
[----:B------:R-:W-:-:S04]  /*01c0*/  ULEA UR4, UR7, UR4, 0x18 ;  /* 0x0000000407047291 */ /* 0x000fc8000f8ec0ff */
[C---:B------:R-:W-:Y:S02]  /*01d0*/  LEA R5, R17.reuse, UR5, 0x7 ;  /* 0x0000000511057c11 */ /* 0x040fe4000f8e38ff */
[C---:B------:R-:W-:Y:S02]  /*01e0*/  LEA R2, R16.reuse, UR4, 0x2 ;  /* 0x0000000410027c11 */ /* 0x040fe4000f8e10ff */
[----:B------:R-:W-:Y:S02]  /*01f0*/  LEA R4, R16, R5, 0x2 ;  /* 0x0000000510047211 */ /* 0x000fe400078e10ff */
[----:B---3--:R-:W-:-:S07]  /*0200*/  LEA R3, R17, R2, 0x7 ;  /* 0x0000000211037211 */ /* 0x008fce00078e38ff */
.L_x_1:
[----:B------:R-:W-:Y:S01]  /*0210*/  ISETP.GE.U32.AND P1, PT, R16, UR13, PT ;  /* 0x0000000d10007c0c */ /* 0x000fe2000bf26070 */
[----:B------:R-:W-:Y:S01]  /*0220*/  HFMA2 R24, -RZ, RZ, 0, 0 ;  /* 0x00000000ff187431 */ /* 0x000fe200000001ff */
[----:B------:R-:W-:Y:S02]  /*0230*/  ISETP.GE.U32.AND P0, PT, R17, UR13, PT ;  /* 0x0000000d11007c0c */ /* 0x000fe4000bf06070 */
[----:B------:R-:W-:Y:S02]  /*0240*/  ISETP.GE.U32.OR P1, PT, R19, UR12, P1 ;  /* 0x0000000c13007c0c */ /* 0x000fe40008f26470 */
[----:B--2---:R-:W-:Y:S02]  /*0250*/  ISETP.GE.U32.OR P0, PT, R18, R0, P0 ;  /* 0x000000001200720c */ /* 0x004fe40000706470 */
[----:B------:R-:W-:-:S09]  /*0260*/  MOV R29, RZ ;  /* 0x000000ff001d7202 */ /* 0x000fd20000000f00 */
[----:B------:R-:W0:Y:S08]  /*0270*/  @!P1 LDC.64 R10, c[0x0][0x380] ;  /* 0x0000e000ff0a9b82 */ /* 0x000e300000000a00 */
[----:B------:R-:W1:Y:S01]  /*0280*/  @!P0 LDC.64 R8, c[0x0][0x388] ;  /* 0x0000e200ff088b82 */ /* 0x000e620000000a00 */
[----:B0-----:R-:W-:-:S05]  /*0290*/  @!P1 IMAD.WIDE.U32 R10, R6, 0x4, R10 ;  /* 0x00000004060a9825 */ /* 0x001fca00078e000a */
[----:B------:R-:W2:Y:S01]  /*02a0*/  @!P1 LDG.E R29, desc[UR8][R10.64] ;  /* 0x000000080a1d9981 */ /* 0x000ea2000c1e1900 */
[----:B-1----:R-:W-:-:S05]  /*02b0*/  @!P0 IMAD.WIDE.U32 R22, R7, 0x4, R8 ;  /* 0x0000000407168825 */ /* 0x002fca00078e0008 */
[----:B------:R-:W3:Y:S01]  /*02c0*/  @!P0 LDG.E R24, desc[UR8][R22.64] ;  /* 0x0000000816188981 */ /* 0x000ee2000c1e1900 */
[----:B------:R-:W-:-:S04]  /*02d0*/  UIADD3 UR6, UPT, UPT, UR6, 0x1, URZ ;  /* 0x0000000106067890 */ /* 0x000fc8000fffe0ff */
[----:B------:R-:W-:Y:S01]  /*02e0*/  UISETP.NE.AND UP0, UPT, UR6, URZ, UPT ;  /* 0x000000ff0600728c */ /* 0x000fe2000bf05270 */
[----:B------:R-:W-:Y:S01]  /*02f0*/  IADD3 R17, PT, PT, R17, 0x20, RZ ;  /* 0x0000002011117810 */ /* 0x000fe20007ffe0ff */
[----:B--2---:R-:W-:Y:S04]  /*0300*/  STS [R4], R29 ;  /* 0x0000001d04007388 */ /* 0x004fe80000000800 */
[----:B---3--:R-:W-:Y:S01]  /*0310*/  STS [R3], R24 ;  /* 0x0000001803007388 */ /* 0x008fe20000000800 */
[----:B------:R-:W-:Y:S06]  /*0320*/  BAR.SYNC.DEFER_BLOCKING 0x0 ;  /* 0x0000000000007b1d */ /* 0x000fec0000010000 */
[----:B------:R-:W-:Y:S04]  /*0330*/  LDS R28, [R2] ;  /* 0x00000000021c7984 */ /* 0x000fe80000000800 */
[----:B------:R-:W0:Y:S04]  /*0340*/  LDS.128 R12, [R5] ;  /* 0x00000000050c7984 */ /* 0x000e280000000c00 */
[----:B------:R-:W1:Y:S04]  /*0350*/  LDS R23, [R2+0x80] ;  /* 0x0000800002177984 */ /* 0x000e680000000800 */
[----:B------:R-:W2:Y:S04]  /*0360*/  LDS R27, [R2+0x100] ;  /* 0x00010000021b7984 */ /* 0x000ea80000000800 */
[----:B------:R-:W3:Y:S04]  /*0370*/  LDS R26, [R2+0x180] ;  /* 0x00018000021a7984 */ /* 0x000ee80000000800 */
[----:B------:R-:W-:Y:S04]  /*0380*/  LDS R25, [R2+0x200] ;  /* 0x0002000002197984 */ /* 0x000fe80000000800 */
[----:B------:R-:W4:Y:S04]  /*0390*/  LDS.128 R8, [R5+0x10] ;  /* 0x0000100005087984 */ /* 0x000f280000000c00 */
[----:B------:R-:W5:Y:S04]  /*03a0*/  LDS R20, [R2+0x280] ;  /* 0x0002800002147984 */ /* 0x000f680000000800 */
[----:B------:R-:W-:Y:S04]  /*03b0*/  LDS R24, [R2+0x380] ;  /* 0x0003800002187984 */ /* 0x000fe80000000800 */
[----:B------:R-:W-:Y:S01]  /*03c0*/  LDS R22, [R2+0x480] ;  /* 0x0004800002167984 */ /* 0x000fe20000000800 */
[----:B0-----:R-:W-:-:S03]  /*03d0*/  FFMA R12, R12, R28, R21 ;  /* 0x0000001c0c0c7223 */ /* 0x001fc60000000015 */
[----:B------:R-:W0:Y:S01]  /*03e0*/  LDS R21, [R2+0x300] ;  /* 0x0003000002157984 */ /* 0x000e220000000800 */
[----:B-1----:R-:W-:-:S03]  /*03f0*/  FFMA R12, R23, R13, R12 ;  /* 0x0000000d170c7223 */ /* 0x002fc6000000000c */
[----:B------:R-:W-:Y:S01]  /*0400*/  LDS R23, [R2+0x400] ;  /* 0x0004000002177984 */ /* 0x000fe20000000800 */
[----:B--2---:R-:W-:-:S04]  /*0410*/  FFMA R27, R27, R14, R12 ;  /* 0x0000000e1b1b7223 */ /* 0x004fc8000000000c */
[----:B---3--:R-:W-:Y:S02]  /*0420*/  FFMA R27, R26, R15, R27 ;  /* 0x0000000f1a1b7223 */ /* 0x008fe4000000001b */
[----:B------:R-:W1:Y:S04]  /*0430*/  LDS.128 R12, [R5+0x20] ;  /* 0x00002000050c7984 */ /* 0x000e680000000c00 */
[----:B------:R-:W-:Y:S01]  /*0440*/  LDS R26, [R2+0x580] ;  /* 0x00058000021a7984 */ /* 0x000fe20000000800 */
[----:B----4-:R-:W-:-:S03]  /*0450*/  FFMA R27, R8, R25, R27 ;  /* 0x00000019081b7223 */ /* 0x010fc6000000001b */
[----:B------:R-:W2:Y:S01]  /*0460*/  LDS R25, [R2+0x500] ;  /* 0x0005000002197984 */ /* 0x000ea20000000800 */
[----:B-----5:R-:W-:-:S04]  /*0470*/  FFMA R20, R20, R9, R27 ;  /* 0x0000000914147223 */ /* 0x020fc8000000001b */
[----:B0-----:R-:W-:Y:S02]  /*0480*/  FFMA R21, R21, R10, R20 ;  /* 0x0000000a15157223 */ /* 0x001fe40000000014 */
[----:B------:R-:W-:Y:S02]  /*0490*/  LDS R20, [R2+0x680] ;  /* 0x0006800002147984 */ /* 0x000fe40000000800 */
[----:B------:R-:W-:Y:S02]  /*04a0*/  FFMA R27, R24, R11, R21 ;  /* 0x0000000b181b7223 */ /* 0x000fe40000000015 */
[----:B------:R-:W-:Y:S04]  /*04b0*/  LDS R21, [R2+0x600] ;  /* 0x0006000002157984 */ /* 0x000fe80000000800 */
[----:B------:R-:W0:Y:S01]  /*04c0*/  LDS.128 R8, [R5+0x30] ;  /* 0x0000300005087984 */ /* 0x000e220000000c00 */
[----:B-1----:R-:W-:-:S03]  /*04d0*/  FFMA R27, R12, R23, R27 ;  /* 0x000000170c1b7223 */ /* 0x002fc6000000001b */
[----:B------:R-:W1:Y:S01]  /*04e0*/  LDS R23, [R2+0x700] ;  /* 0x0007000002177984 */ /* 0x000e620000000800 */
[----:B------:R-:W-:-:S03]  /*04f0*/  FFMA R22, R22, R13, R27 ;  /* 0x0000000d16167223 */ /* 0x000fc6000000001b */
[----:B------:R-:W3:Y:S01]  /*0500*/  LDS R24, [R2+0x780] ;  /* 0x0007800002187984 */ /* 0x000ee20000000800 */
[----:B--2---:R-:W-:-:S03]  /*0510*/  FFMA R25, R25, R14, R22 ;  /* 0x0000000e19197223 */ /* 0x004fc60000000016 */
[----:B------:R-:W-:Y:S01]  /*0520*/  LDS R22, [R2+0x880] ;  /* 0x0008800002167984 */ /* 0x000fe20000000800 */
[----:B------:R-:W-:-:S03]  /*0530*/  FFMA R27, R26, R15, R25 ;  /* 0x0000000f1a1b7223 */ /* 0x000fc60000000019 */
[----:B------:R-:W-:Y:S04]  /*0540*/  LDS R25, [R2+0x800] ;  /* 0x0008000002197984 */ /* 0x000fe80000000800 */
[----:B------:R-:W2:Y:S04]  /*0550*/  LDS.128 R12, [R5+0x40] ;  /* 0x00004000050c7984 */ /* 0x000ea80000000c00 */
[----:B------:R-:W-:Y:S01]  /*0560*/  LDS R26, [R2+0x980] ;  /* 0x00098000021a7984 */ /* 0x000fe20000000800 */
[----:B0-----:R-:W-:-:S03]  /*0570*/  FFMA R27, R8, R21, R27 ;  /* 0x00000015081b7223 */ /* 0x001fc6000000001b */
[----:B------:R-:W0:Y:S01]  /*0580*/  LDS R21, [R2+0x900] ;  /* 0x0009000002157984 */ /* 0x000e220000000800 */
[----:B------:R-:W-:-:S04]  /*0590*/  FFMA R20, R20, R9, R27 ;  /* 0x0000000914147223 */ /* 0x000fc8000000001b */
[----:B-1----:R-:W-:Y:S02]  /*05a0*/  FFMA R23, R23, R10, R20 ;  /* 0x0000000a17177223 */ /* 0x002fe40000000014 */
[----:B------:R-:W-:Y:S02]  /*05b0*/  LDS R20, [R2+0xa80] ;  /* 0x000a800002147984 */ /* 0x000fe40000000800 */
[----:B---3--:R-:W-:Y:S02]  /*05c0*/  FFMA R27, R24, R11, R23 ;  /* 0x0000000b181b7223 */ /* 0x008fe40000000017 */
[----:B------:R-:W-:Y:S04]  /*05d0*/  LDS R23, [R2+0xa00] ;  /* 0x000a000002177984 */ /* 0x000fe80000000800 */
[----:B------:R-:W1:Y:S01]  /*05e0*/  LDS.128 R8, [R5+0x50] ;  /* 0x0000500005087984 */ /* 0x000e620000000c00 */
[----:B--2---:R-:W-:-:S03]  /*05f0*/  FFMA R27, R12, R25, R27 ;  /* 0x000000190c1b7223 */ /* 0x004fc6000000001b */
[----:B------:R-:W2:Y:S01]  /*0600*/  LDS R25, [R2+0xb00] ;  /* 0x000b000002197984 */ /* 0x000ea20000000800 */
[----:B------:R-:W-:-:S03]  /*0610*/  FFMA R12, R22, R13, R27 ;  /* 0x0000000d160c7223 */ /* 0x000fc6000000001b */
[----:B------:R-:W3:Y:S04]  /*0620*/  LDS R22, [R2+0xb80] ;  /* 0x000b800002167984 */ /* 0x000ee80000000800 */
[----:B------:R-:W-:Y:S01]  /*0630*/  LDS R24, [R2+0xc80] ;  /* 0x000c800002187984 */ /* 0x000fe20000000800 */
[----:B0-----:R-:W-:-:S04]  /*0640*/  FFMA R21, R21, R14, R12 ;  /* 0x0000000e15157223 */ /* 0x001fc8000000000c */
[----:B------:R-:W-:Y:S02]  /*0650*/  FFMA R27, R26, R15, R21 ;  /* 0x0000000f1a1b7223 */ /* 0x000fe40000000015 */
[----:B------:R-:W-:Y:S04]  /*0660*/  LDS R21, [R2+0xc00] ;  /* 0x000c000002157984 */ /* 0x000fe80000000800 */
[----:B------:R-:W0:Y:S01]  /*0670*/  LDS.128 R12, [R5+0x60] ;  /* 0x00006000050c7984 */ /* 0x000e220000000c00 */
[----:B-1----:R-:W-:-:S04]  /*0680*/  FFMA R23, R8, R23, R27 ;  /* 0x0000001708177223 */ /* 0x002fc8000000001b */
[----:B------:R-:W-:Y:S02]  /*0690*/  FFMA R20, R20, R9, R23 ;  /* 0x0000000914147223 */ /* 0x000fe40000000017 */
[----:B------:R-:W1:Y:S02]  /*06a0*/  LDS R23, [R2+0xd00] ;  /* 0x000d000002177984 */ /* 0x000e640000000800 */
[----:B--2---:R-:W-:Y:S02]  /*06b0*/  FFMA R25, R25, R10, R20 ;  /* 0x0000000a19197223 */ /* 0x004fe40000000014 */
[----:B------:R-:W2:Y:S02]  /*06c0*/  LDS R20, [R2+0xd80] ;  /* 0x000d800002147984 */ /* 0x000ea40000000800 */
[----:B---3--:R-:W-:Y:S02]  /*06d0*/  FFMA R27, R22, R11, R25 ;  /* 0x0000000b161b7223 */ /* 0x008fe40000000019 */
[----:B------:R-:W-:Y:S04]  /*06e0*/  LDS R25, [R2+0xe00] ;  /* 0x000e000002197984 */ /* 0x000fe80000000800 */
[----:B------:R-:W3:Y:S04]  /*06f0*/  LDS.128 R8, [R5+0x70] ;  /* 0x0000700005087984 */ /* 0x000ee80000000c00 */
[----:B------:R-:W4:Y:S01]  /*0700*/  LDS R22, [R2+0xe80] ;  /* 0x000e800002167984 */ /* 0x000f220000000800 */
[----:B0-----:R-:W-:-:S03]  /*0710*/  FFMA R27, R12, R21, R27 ;  /* 0x000000150c1b7223 */ /* 0x001fc6000000001b */
[----:B------:R-:W0:Y:S04]  /*0720*/  LDS R21, [R2+0xf00] ;  /* 0x000f000002157984 */ /* 0x000e280000000800 */
[----:B------:R-:W5:Y:S01]  /*0730*/  LDS R12, [R2+0xf80] ;  /* 0x000f8000020c7984 */ /* 0x000f620000000800 */
[----:B------:R-:W-:-:S04]  /*0740*/  FFMA R24, R24, R13, R27 ;  /* 0x0000000d18187223 */ /* 0x000fc8000000001b */
[----:B-1----:R-:W-:-:S04]  /*0750*/  FFMA R23, R23, R14, R24 ;  /* 0x0000000e17177223 */ /* 0x002fc80000000018 */
[----:B--2---:R-:W-:-:S04]  /*0760*/  FFMA R15, R20, R15, R23 ;  /* 0x0000000f140f7223 */ /* 0x004fc80000000017 */
[----:B---3--:R-:W-:-:S04]  /*0770*/  FFMA R15, R8, R25, R15 ;  /* 0x00000019080f7223 */ /* 0x008fc8000000000f */
[----:B----4-:R-:W-:Y:S01]  /*0780*/  FFMA R22, R22, R9, R15 ;  /* 0x0000000916167223 */ /* 0x010fe2000000000f */
[----:B------:R-:W-:Y:S02]  /*0790*/  IADD3 R16, PT, PT, R16, 0x20, RZ ;  /* 0x0000002010107810 */ /* 0x000fe40007ffe0ff */
[----:B------:R-:W-:Y:S02]  /*07a0*/  IADD3 R6, PT, PT, R6, 0x20, RZ ;  /* 0x0000002006067810 */ /* 0x000fe40007ffe0ff */
[----:B------:R-:W-:Y:S01]  /*07b0*/  LEA R7, R0, R7, 0x5 ;  /* 0x0000000700077211 */ /* 0x000fe200078e28ff */
[----:B0-----:R-:W-:-:S04]  /*07c0*/  FFMA R21, R21, R10, R22 ;  /* 0x0000000a15157223 */ /* 0x001fc80000000016 */
[----:B-----5:R-:W-:Y:S01]  /*07d0*/  FFMA R21, R12, R11, R21 ;  /* 0x0000000b0c157223 */ /* 0x020fe20000000015 */
[----:B------:R-:W-:Y:S06]  /*07e0*/  BAR.SYNC.DEFER_BLOCKING 0x0 ;  /* 0x0000000000007b1d */ /* 0x000fec0000010000 */
[----:B------:R-:W-:Y:S05]  /*07f0*/  BRA.U UP0, `(.L_x_1) ;  /* 0xfffffff900847547 */ /* 0x000fea000b83ffff */
.L_x_0:
[----:B------:R-:W0:Y:S01]  /*0800*/  LDCU UR4, c[0x0][0x398] ;  /* 0x00007300ff0477ac */ /* 0x000e220008000800 */
[----:B------:R-:W-:-:S04]  /*0810*/  ISETP.GE.U32.AND P0, PT, R18, UR14, PT ;  /* 0x0000000e12007c0c */ /* 0x000fc8000bf06070 */
[----:B0-----:R-:W-:-:S13]  /*0820*/  ISETP.GE.U32.OR P0, PT, R19, UR4, P0 ;  /* 0x0000000413007c0c */ /* 0x001fda0008706470 */
[----:B------:R-:W-:Y:S05]  /*0830*/  @P0 EXIT ;  /* 0x000000000000094d */ /* 0x000fea0003800000 */
[----:B------:R-:W0:Y:S01]  /*0840*/  LDC.64 R2, c[0x0][0x390] ;  /* 0x0000e400ff027b82 */ /* 0x000e220000000a00 */
[----:B------:R-:W-:-:S04]  /*0850*/  IMAD R19, R19, UR14, R18 ;  /* 0x0000000e13137c24 */ /* 0x000fc8000f8e0212 */
[----:B0-----:R-:W-:-:S05]  /*0860*/  IMAD.WIDE.U32 R2, R19, 0x4, R2 ;  /* 0x0000000413027825 */ /* 0x001fca00078e0002 */
[----:B------:R-:W-:Y:S01]  /*0870*/  STG.E desc[UR8][R2.64], R21 ;  /* 0x0000001502007986 */ /* 0x000fe2000c101908 */
[----:B------:R-:W-:Y:S05]  /*0880*/  EXIT ;  /* 0x000000000000794d */ /* 0x000fea0003800000 */
.L_x_2:
[----:B------:R-:W-:-:S00]  /*0890*/  BRA `(.L_x_2) ;  /* 0xfffffffc00fc7947 */ /* 0x000fc0000383ffff */
[----:B------:R-:W-:-:S00]  /*08a0*/  NOP ;  /* 0x0000000000007918 */ /* 0x000fc00000000000 */
        /* <DEDUP_REMOVED lines=13> */
.L_x_30:


//--------------------- .text._Z17matmul_kernel_colPfS_S_jjj --------------------------
	.section	.text._Z17matmul_kernel_colPfS_S_jjj,"ax",@progbits
	.align	128
        .global         _Z17matmul_kernel_colPfS_S_jjj
        .type           _Z17matmul_kernel_colPfS_S_jjj,@function
        .size           _Z17matmul_kernel_colPfS_S_jjj,(.L_x_31 - _Z17matmul_kernel_colPfS_S_jjj)
        .other          _Z17matmul_kernel_colPfS_S_jjj,@"STO_CUDA_ENTRY STV_DEFAULT"
_Z17matmul_kernel_colPfS_S_jjj:
.text._Z17matmul_kernel_colPfS_S_jjj:
[----:B------:R-:W-:Y:S01]  /*0000*/  LDC R1, c[0x0][0x37c] ;  /* 0x0000df00ff017b82 */ /* 0x000fe20000000800 */
[----:B------:R-:W0:Y:S07]  /*0010*/  S2R R6, SR_TID.X ;  /* 0x0000000000067919 */ /* 0x000e2e0000002100 */
[----:B------:R-:W1:Y:S01]  /*0020*/  S2UR UR4, SR_CTAID.X ;  /* 0x00000000000479c3 */ /* 0x000e620000002500 */
[----:B------:R-:W1:Y:S07]  /*0030*/  LDCU UR5, c[0x0][0x360] ;  /* 0x00006c00ff0577ac */ /* 0x000e6e0008000800 */
[----:B------:R-:W2:Y:S08]  /*0040*/  LDC R2, c[0x0][0x398] ;  /* 0x0000e600ff027b82 */ /* 0x000eb00000000800 */
[----:B------:R-:W3:Y:S01]  /*0050*/  LDC R9, c[0x0][0x3a0] ;  /* 0x0000e800ff097b82 */ /* 0x000ee20000000800 */
[----:B-1----:R-:W-:-:S06]  /*0060*/  UIMAD UR4, UR4, UR5, URZ ;  /* 0x00000005040472a4 */ /* 0x002fcc000f8e02ff */
[----:B0-----:R-:W-:Y:S02]  /*0070*/  IADD3 R0, PT, PT, R6, UR4, RZ ;  /* 0x0000000406007c10 */ /* 0x001fe4000fffe0ff */
[----:B--2---:R-:W-:-:S04]  /*0080*/  ISETP.NE.AND P0, PT, R2, RZ, PT ;  /* 0x000000ff0200720c */ /* 0x004fc80003f05270 */
[----:B---3--:R-:W-:-:S13]  /*0090*/  ISETP.GE.U32.OR P0, PT, R0, R9, !P0 ;  /* 0x000000090000720c */ /* 0x008fda0004706470 */
[----:B------:R-:W-:Y:S05]  /*00a0*/  @P0 EXIT ;  /* 0x000000000000094d */ /* 0x000fea0003800000 */
[----:B------:R-:W0:Y:S01]  /*00b0*/  LDCU UR5, c[0x0][0x39c] ;  /* 0x00007380ff0577ac */ /* 0x000e220008000800 */
[----:B------:R-:W1:Y:S01]  /*00c0*/  LDCU.64 UR8, c[0x0][0x358] ;  /* 0x00006b00ff0877ac */ /* 0x000e620008000a00 */
[----:B0-----:R-:W-:-:S09]  /*00d0*/  UISETP.NE.AND UP0, UPT, UR5, URZ, UPT ;  /* 0x000000ff0500728c */ /* 0x001fd2000bf05270 */
[----:B-1----:R-:W-:Y:S05]  /*00e0*/  BRA.U UP0, `(.L_x_3) ;  /* 0x0000000500487547 */ /* 0x002fea000b800000 */
[C---:B------:R-:W-:Y:S02]  /*00f0*/  IADD3 R4, PT, PT, R2.reuse, -0x1, RZ ;  /* 0xffffffff02047810 */ /* 0x040fe40007ffe0ff */
[----:B------:R-:W-:Y:S02]  /*0100*/  LOP3.LUT R3, R2, 0x7, RZ, 0xc0, !PT ;  /* 0x0000000702037812 */ /* 0x000fe400078ec0ff */
[----:B------:R-:W-:Y:S01]  /*0110*/  ISETP.GE.U32.AND P1, PT, R4, 0x7, PT ;  /* 0x000000070400780c */ /* 0x000fe20003f26070 */
[----:B------:R-:W-:Y:S01]  /*0120*/  HFMA2 R4, -RZ, RZ, 0, 0 ;  /* 0x00000000ff047431 */ /* 0x000fe200000001ff */
[----:B------:R-:W-:-:S11]  /*0130*/  ISETP.NE.AND P0, PT, R3, RZ, PT ;  /* 0x000000ff0300720c */ /* 0x000fd60003f05270 */
[----:B------:R-:W-:Y:S05]  /*0140*/  @!P1 BRA `(.L_x_4) ;  /* 0x0000000000989947 */ /* 0x000fea0003800000 */
[----:B------:R-:W0:Y:S01]  /*0150*/  LDC.64 R14, c[0x0][0x390] ;  /* 0x0000e400ff0e7b82 */ /* 0x000e220000000a00 */
[----:B------:R-:W-:Y:S01]  /*0160*/  LOP3.LUT R4, R2, 0xfffffff8, RZ, 0xc0, !PT ;  /* 0xfffffff802047812 */ /* 0x000fe200078ec0ff */
[C---:B------:R-:W-:Y:S01]  /*0170*/  IMAD R8, R9.reuse, 0x3, R0 ;  /* 0x0000000309087824 */ /* 0x040fe200078e0200 */
[C---:B------:R-:W-:Y:S01]  /*0180*/  IADD3 R13, PT, PT, R9.reuse, UR4, R6 ;  /* 0x00000004090d7c10 */ /* 0x040fe2000fffe006 */
[C-C-:B------:R-:W-:Y:S01]  /*0190*/  IMAD R12, R9.reuse, 0x5, R0.reuse ;  /* 0x00000005090c7824 */ /* 0x140fe200078e0200 */
[CC--:B------:R-:W-:Y:S01]  /*01a0*/  LEA R6, R9.reuse, R0.reuse, 0x1 ;  /* 0x0000000009067211 */ /* 0x0c0fe200078e08ff */
[C-C-:B------:R-:W-:Y:S01]  /*01b0*/  IMAD R5, R9.reuse, 0x6, R0.reuse ;  /* 0x0000000609057824 */ /* 0x140fe200078e0200 */
[CC--:B------:R-:W-:Y:S01]  /*01c0*/  LEA R10, R9.reuse, R0.reuse, 0x2 ;  /* 0x00000000090a7211 */ /* 0x0c0fe200078e10ff */
[----:B------:R-:W-:Y:S01]  /*01d0*/  IMAD R7, R9, 0x7, R0 ;  /* 0x0000000709077824 */ /* 0x000fe200078e0200 */
[----:B------:R-:W-:Y:S02]  /*01e0*/  MOV R11, R0 ;  /* 0x00000000000b7202 */ /* 0x000fe40000000f00 */
[----:B------:R-:W-:-:S07]  /*01f0*/  IADD3 R28, PT, PT, -R4, RZ, RZ ;  /* 0x000000ff041c7210 */ /* 0x000fce0007ffe1ff */
.L_x_5:
[----:B------:R-:W-:Y:S01]  /*0200*/  IADD3 R28, PT, PT, R28, 0x8, RZ ;  /* 0x000000081c1c7810 */ /* 0x000fe20007ffe0ff */
[--C-:B0-2---:R-:W-:Y:S01]  /*0210*/  IMAD.WIDE.U32 R18, R11, 0x4, R14.reuse ;  /* 0x000000040b127825 */ /* 0x105fe200078e000e */
[----:B------:R-:W-:Y:S02]  /*0220*/  LEA R11, R9, R11, 0x3 ;  /* 0x0000000b090b7211 */ /* 0x000fe400078e18ff */
[----:B------:R-:W-:Y:S01]  /*0230*/  ISETP.NE.AND P1, PT, R28, RZ, PT ;  /* 0x000000ff1c00720c */ /* 0x000fe20003f25270 */
[--C-:B------:R-:W-:Y:S01]  /*0240*/  IMAD.WIDE.U32 R16, R13, 0x4, R14.reuse ;  /* 0x000000040d107825 */ /* 0x100fe200078e000e */
[----:B------:R0:W-:Y:S01]  /*0250*/  STG.E desc[UR8][R18.64], RZ ;  /* 0x000000ff12007986 */ /* 0x0001e2000c101908 */
[C---:B------:R-:W-:Y:S02]  /*0260*/  LEA R13, R9.reuse, R13, 0x3 ;  /* 0x0000000d090d7211 */ /* 0x040fe400078e18ff */
[----:B------:R-:W-:Y:S01]  /*0270*/  IMAD.WIDE.U32 R26, R6, 0x4, R14 ;  /* 0x00000004061a7825 */ /* 0x000fe200078e000e */
[----:B------:R1:W-:Y:S01]  /*0280*/  STG.E desc[UR8][R16.64], RZ ;  /* 0x000000ff10007986 */ /* 0x0003e2000c101908 */
[----:B------:R-:W-:-:S02]  /*0290*/  LEA R6, R9, R6, 0x3 ;  /* 0x0000000609067211 */ /* 0x000fc400078e18ff */
[--C-:B------:R-:W-:Y:S01]  /*02a0*/  IMAD.WIDE.U32 R24, R8, 0x4, R14.reuse ;  /* 0x0000000408187825 */ /* 0x100fe200078e000e */
[----:B------:R2:W-:Y:S01]  /*02b0*/  STG.E desc[UR8][R26.64], RZ ;  /* 0x000000ff1a007986 */ /* 0x0005e2000c101908 */
[C---:B------:R-:W-:Y:S02]  /*02c0*/  LEA R8, R9.reuse, R8, 0x3 ;  /* 0x0000000809087211 */ /* 0x040fe400078e18ff */
[--C-:B0-----:R-:W-:Y:S01]  /*02d0*/  IMAD.WIDE.U32 R18, R12, 0x4, R14.reuse ;  /* 0x000000040c127825 */ /* 0x101fe200078e000e */
[----:B------:R2:W-:Y:S01]  /*02e0*/  STG.E desc[UR8][R24.64], RZ ;  /* 0x000000ff18007986 */ /* 0x0005e2000c101908 */
[C---:B------:R-:W-:Y:S02]  /*02f0*/  LEA R12, R9.reuse, R12, 0x3 ;  /* 0x0000000c090c7211 */ /* 0x040fe400078e18ff */
[----:B-1----:R-:W-:Y:S01]  /*0300*/  IMAD.WIDE.U32 R16, R10, 0x4, R14 ;  /* 0x000000040a107825 */ /* 0x002fe200078e000e */
[----:B------:R-:W-:-:S03]  /*0310*/  LEA R10, R9, R10, 0x3 ;  /* 0x0000000a090a7211 */ /* 0x000fc600078e18ff */
[--C-:B------:R-:W-:Y:S01]  /*0320*/  IMAD.WIDE.U32 R20, R5, 0x4, R14.reuse ;  /* 0x0000000405147825 */ /* 0x100fe200078e000e */
[----:B------:R2:W-:Y:S01]  /*0330*/  STG.E desc[UR8][R16.64], RZ ;  /* 0x000000ff10007986 */ /* 0x0005e2000c101908 */
[----:B------:R-:W-:Y:S02]  /*0340*/  LEA R5, R9, R5, 0x3 ;  /* 0x0000000509057211 */ /* 0x000fe400078e18ff */
[----:B------:R-:W-:Y:S01]  /*0350*/  IMAD.WIDE.U32 R22, R7, 0x4, R14 ;  /* 0x0000000407167825 */ /* 0x000fe200078e000e */
[----:B------:R2:W-:Y:S01]  /*0360*/  STG.E desc[UR8][R18.64], RZ ;  /* 0x000000ff12007986 */ /* 0x0005e2000c101908 */
[----:B------:R-:W-:-:S03]  /*0370*/  LEA R7, R9, R7, 0x3 ;  /* 0x0000000709077211 */ /* 0x000fc600078e18ff */
[----:B------:R2:W-:Y:S04]  /*0380*/  STG.E desc[UR8][R20.64], RZ ;  /* 0x000000ff14007986 */ /* 0x0005e8000c101908 */
[----:B------:R2:W-:Y:S01]  /*0390*/  STG.E desc[UR8][R22.64], RZ ;  /* 0x000000ff16007986 */ /* 0x0005e2000c101908 */
[----:B------:R-:W-:Y:S05]  /*03a0*/  @P1 BRA `(.L_x_5) ;  /* 0xfffffffc00941947 */ /* 0x000fea000383ffff */
.L_x_4:
[----:B------:R-:W-:Y:S05]  /*03b0*/  @!P0 EXIT ;  /* 0x000000000000894d */ /* 0x000fea0003800000 */
[----:B------:R-:W-:Y:S02]  /*03c0*/  ISETP.GE.U32.AND P0, PT, R3, 0x4, PT ;  /* 0x000000040300780c */ /* 0x000fe40003f06070 */
[----:B------:R-:W-:-:S04]  /*03d0*/  LOP3.LUT R5, R2, 0x3, RZ, 0xc0, !PT ;  /* 0x0000000302057812 */ /* 0x000fc800078ec0ff */
[----:B------:R-:W-:-:S07]  /*03e0*/  ISETP.NE.AND P1, PT, R5, RZ, PT ;  /* 0x000000ff0500720c */ /* 0x000fce0003f25270 */
[----:B------:R-:W-:Y:S06]  /*03f0*/  @!P0 BRA `(.L_x_6) ;  /* 0x0000000000388947 */ /* 0x000fec0003800000 */
[----:B------:R-:W0:Y:S01]  /*0400*/  LDC.64 R14, c[0x0][0x390] ;  /* 0x0000e400ff0e7b82 */ /* 0x000e220000000a00 */
[C---:B------:R-:W-:Y:S01]  /*0410*/  IMAD R6, R4.reuse, R9, R0 ;  /* 0x0000000904067224 */ /* 0x040fe200078e0200 */
[----:B------:R-:W-:-:S04]  /*0420*/  IADD3 R4, PT, PT, R4, 0x4, RZ ;  /* 0x0000000404047810 */ /* 0x000fc80007ffe0ff */
[----:B------:R-:W-:-:S04]  /*0430*/  IADD3 R10, PT, PT, R6, R9, RZ ;  /* 0x00000009060a7210 */ /* 0x000fc80007ffe0ff */
[----:B------:R-:W-:-:S04]  /*0440*/  IADD3 R12, PT, PT, R10, R9, RZ ;  /* 0x000000090a0c7210 */ /* 0x000fc80007ffe0ff */
[----:B------:R-:W-:Y:S01]  /*0450*/  IADD3 R3, PT, PT, R12, R9, RZ ;  /* 0x000000090c037210 */ /* 0x000fe20007ffe0ff */
[----:B0-----:R-:W-:-:S04]  /*0460*/  IMAD.WIDE.U32 R6, R6, 0x4, R14 ;  /* 0x0000000406067825 */ /* 0x001fc800078e000e */
[--C-:B------:R-:W-:Y:S01]  /*0470*/  IMAD.WIDE.U32 R10, R10, 0x4, R14.reuse ;  /* 0x000000040a0a7825 */ /* 0x100fe200078e000e */
[----:B------:R0:W-:Y:S03]  /*0480*/  STG.E desc[UR8][R6.64], RZ ;  /* 0x000000ff06007986 */ /* 0x0001e6000c101908 */
[--C-:B------:R-:W-:Y:S01]  /*0490*/  IMAD.WIDE.U32 R12, R12, 0x4, R14.reuse ;  /* 0x000000040c0c7825 */ /* 0x100fe200078e000e */
[----:B------:R0:W-:Y:S03]  /*04a0*/  STG.E desc[UR8][R10.64], RZ ;  /* 0x000000ff0a007986 */ /* 0x0001e6000c101908 */
[----:B------:R-:W-:Y:S01]  /*04b0*/  IMAD.WIDE.U32 R14, R3, 0x4, R14 ;  /* 0x00000004030e7825 */ /* 0x000fe200078e000e */
[----:B------:R0:W-:Y:S04]  /*04c0*/  STG.E desc[UR8][R12.64], RZ ;  /* 0x000000ff0c007986 */ /* 0x0001e8000c101908 */
[----:B------:R0:W-:Y:S02]  /*04d0*/  STG.E desc[UR8][R14.64], RZ ;  /* 0x000000ff0e007986 */ /* 0x0001e4000c101908 */
.L_x_6:
[----:B------:R-:W-:Y:S05]  /*04e0*/  @!P1 EXIT ;  /* 0x000000000000994d */ /* 0x000fea0003800000 */
[----:B------:R-:W-:Y:S02]  /*04f0*/  ISETP.NE.AND P0, PT, R5, 0x1, PT ;  /* 0x000000010500780c */ /* 0x000fe40003f05270 */
[----:B------:R-:W-:-:S04]  /*0500*/  LOP3.LUT R2, R2, 0x1, RZ, 0xc0, !PT ;  /* 0x0000000102027812 */ /* 0x000fc800078ec0ff */
[----:B------:R-:W-:-:S07]  /*0510*/  ISETP.NE.U32.AND P1, PT, R2, 0x1, PT ;  /* 0x000000010200780c */ /* 0x000fce0003f25070 */
[----:B------:R-:W-:Y:S06]  /*0520*/  @!P0 BRA `(.L_x_7) ;  /* 0x0000000000208947 */ /* 0x000fec0003800000 */
[----:B------:R-:W1:Y:S01]  /*0530*/  LDC.64 R2, c[0x0][0x390] ;  /* 0x0000e400ff027b82 */ /* 0x000e620000000a00 */
[C---:B0-----:R-:W-:Y:S01]  /*0540*/  IMAD R6, R4.reuse, R9, R0 ;  /* 0x0000000904067224 */ /* 0x041fe200078e0200 */
[----:B------:R-:W-:-:S04]  /*0550*/  IADD3 R4, PT, PT, R4, 0x2, RZ ;  /* 0x0000000204047810 */ /* 0x000fc80007ffe0ff */
[C---:B------:R-:W-:Y:S01]  /*0560*/  IADD3 R5, PT, PT, R6.reuse, R9, RZ ;  /* 0x0000000906057210 */ /* 0x040fe20007ffe0ff */
[----:B-1----:R-:W-:-:S04]  /*0570*/  IMAD.WIDE.U32 R6, R6, 0x4, R2 ;  /* 0x0000000406067825 */ /* 0x002fc800078e0002 */
[----:B------:R-:W-:Y:S01]  /*0580*/  IMAD.WIDE.U32 R2, R5, 0x4, R2 ;  /* 0x0000000405027825 */ /* 0x000fe200078e0002 */
[----:B------:R1:W-:Y:S04]  /*0590*/  STG.E desc[UR8][R6.64], RZ ;  /* 0x000000ff06007986 */ /* 0x0003e8000c101908 */
[----:B------:R1:W-:Y:S02]  /*05a0*/  STG.E desc[UR8][R2.64], RZ ;  /* 0x000000ff02007986 */ /* 0x0003e4000c101908 */
.L_x_7:
[----:B------:R-:W-:Y:S05]  /*05b0*/  @P1 EXIT ;  /* 0x000000000000194d */ /* 0x000fea0003800000 */
[----:B-1----:R-:W1:Y:S01]  /*05c0*/  LDC.64 R2, c[0x0][0x390] ;  /* 0x0000e400ff027b82 */ /* 0x002e620000000a00 */
[----:B------:R-:W-:-:S04]  /*05d0*/  IMAD R9, R4, R9, R0 ;  /* 0x0000000904097224 */ /* 0x000fc800078e0200 */
[----:B-1----:R-:W-:-:S05]  /*05e0*/  IMAD.WIDE.U32 R2, R9, 0x4, R2 ;  /* 0x0000000409027825 */ /* 0x002fca00078e0002 */
[----:B------:R-:W-:Y:S01]  /*05f0*/  STG.E desc[UR8][R2.64], RZ ;  /* 0x000000ff02007986 */ /* 0x000fe2000c101908 */
[----:B------:R-:W-:Y:S05]  /*0600*/  EXIT ;  /* 0x000000000000794d */ /* 0x000fea0003800000 */
.L_x_3:
[C---:B------:R-:W-:Y:S01]  /*0610*/  IADD3 R2, PT, PT, R9.reuse, UR4, R6 ;  /* 0x0000000409027c10 */ /* 0x040fe2000fffe006 */
[C-C-:B------:R-:W-:Y:S01]  /*0620*/  IMAD R4, R9.reuse, 0x3, R0.reuse ;  /* 0x0000000309047824 */ /* 0x140fe200078e0200 */
[CC--:B------:R-:W-:Y:S01]  /*0630*/  LEA R3, R9.reuse, R0.reuse, 0x1 ;  /* 0x0000000009037211 */ /* 0x0c0fe200078e08ff */
[C-C-:B------:R-:W-:Y:S01]  /*0640*/  IMAD R6, R9.reuse, 0x5, R0.reuse ;  /* 0x0000000509067824 */ /* 0x140fe200078e0200 */
[C---:B------:R-:W-:Y:S01]  /*0650*/  LEA R5, R9.reuse, R0, 0x2 ;  /* 0x0000000009057211 */ /* 0x040fe200078e10ff */
[C-C-:B------:R-:W-:Y:S01]  /*0660*/  IMAD R7, R9.reuse, 0x6, R0.reuse ;  /* 0x0000000609077824 */ /* 0x140fe200078e0200 */
[----:B------:R-:W-:Y:S01]  /*0670*/  ULOP3.LUT UR6, UR5, 0x7, URZ, 0xc0, !UPT ;  /* 0x0000000705067892 */ /* 0x000fe2000f8ec0ff */
[----:B------:R-:W-:Y:S01]  /*0680*/  IMAD R8, R9, 0x7, R0 ;  /* 0x0000000709087824 */ /* 0x000fe200078e0200 */
[----:B------:R-:W-:Y:S01]  /*0690*/  MOV R9, RZ ;  /* 0x000000ff00097202 */ /* 0x000fe20000000f00 */
[----:B------:R-:W-:-:S12]  /*06a0*/  ULOP3.LUT UR5, UR5, 0xfffffff8, URZ, 0xc0, !UPT ;  /* 0xfffffff805057892 */ /* 0x000fd8000f8ec0ff */
.L_x_12:
[----:B------:R-:W0:Y:S01]  /*06b0*/  LDC R10, c[0x0][0x39c] ;  /* 0x0000e700ff0a7b82 */ /* 0x000e220000000800 */
[----:B------:R-:W-:Y:S01]  /*06c0*/  HFMA2 R22, -RZ, RZ, 0, 0 ;  /* 0x00000000ff167431 */ /* 0x000fe200000001ff */
[----:B------:R-:W-:Y:S02]  /*06d0*/  MOV R11, RZ ;  /* 0x000000ff000b7202 */ /* 0x000fe40000000f00 */
[----:B0-----:R-:W-:-:S13]  /*06e0*/  ISETP.GE.U32.AND P0, PT, R10, 0x8, PT ;  /* 0x000000080a00780c */ /* 0x001fda0003f06070 */
[----:B------:R-:W-:Y:S05]  /*06f0*/  @!P0 BRA `(.L_x_8) ;  /* 0x0000000400288947 */ /* 0x000fea0003800000 */
[----:B------:R-:W-:Y:S01]  /*0700*/  IMAD R21, R9, R10, 0x3 ;  /* 0x0000000309157424 */ /* 0x000fe200078e020a */
[----:B------:R-:W-:Y:S01]  /*0710*/  MOV R22, RZ ;  /* 0x000000ff00167202 */ /* 0x000fe20000000f00 */
[----:B------:R-:W-:Y:S01]  /*0720*/  IMAD.MOV.U32 R29, RZ, RZ, R6 ;  /* 0x000000ffff1d7224 */ /* 0x000fe200078e0006 */
[----:B------:R-:W-:Y:S01]  /*0730*/  MOV R23, R0 ;  /* 0x0000000000177202 */ /* 0x000fe20000000f00 */
[----:B------:R-:W-:Y:S01]  /*0740*/  UIADD3 UR4, UPT, UPT, -UR5, URZ, URZ ;  /* 0x000000ff05047290 */ /* 0x000fe2000fffe1ff */
[----:B------:R-:W-:Y:S02]  /*0750*/  MOV R25, R8 ;  /* 0x0000000800197202 */ /* 0x000fe40000000f00 */
[----:B------:R-:W-:Y:S02]  /*0760*/  MOV R27, R7 ;  /* 0x00000007001b7202 */ /* 0x000fe40000000f00 */
[----:B------:R-:W-:Y:S02]  /*0770*/  MOV R18, R5 ;  /* 0x0000000500127202 */ /* 0x000fe40000000f00 */
[----:B------:R-:W-:-:S02]  /*0780*/  MOV R20, R4 ;  /* 0x0000000400147202 */ /* 0x000fc40000000f00 */
[----:B------:R-:W-:Y:S02]  /*0790*/  MOV R11, R3 ;  /* 0x00000003000b7202 */ /* 0x000fe40000000f00 */
[----:B------:R-:W-:-:S07]  /*07a0*/  MOV R19, R2 ;  /* 0x0000000200137202 */ /* 0x000fce0000000f00 */
.L_x_9:
[----:B------:R-:W0:Y:S01]  /*07b0*/  LDC.64 R12, c[0x0][0x380] ;  /* 0x0000e000ff0c7b82 */ /* 0x000e220000000a00 */
[----:B------:R-:W-:-:S07]  /*07c0*/  IADD3 R17, PT, PT, R21, -0x3, RZ ;  /* 0xfffffffd15117810 */ /* 0x000fce0007ffe0ff */
[----:B------:R-:W1:Y:S08]  /*07d0*/  LDC.64 R14, c[0x0][0x388] ;  /* 0x0000e200ff0e7b82 */ /* 0x000e700000000a00 */
[----:B------:R-:W2:Y:S01]  /*07e0*/  LDC R28, c[0x0][0x3a0] ;  /* 0x0000e800ff1c7b82 */ /* 0x000ea20000000800 */
[----:B0-----:R-:W-:-:S05]  /*07f0*/  IMAD.WIDE.U32 R16, R17, 0x4, R12 ;  /* 0x0000000411107825 */ /* 0x001fca00078e000c */
[----:B------:R1:W3:Y:S02]  /*0800*/  LDG.E R24, desc[UR8][R16.64] ;  /* 0x0000000810187981 */ /* 0x0002e4000c1e1900 */
[----:B-1----:R-:W-:-:S05]  /*0810*/  IMAD.WIDE.U32 R16, R23, 0x4, R14 ;  /* 0x0000000417107825 */ /* 0x002fca00078e000e */
[----:B------:R-:W3:Y:S02]  /*0820*/  LDG.E R26, desc[UR8][R16.64] ;  /* 0x00000008101a7981 */ /* 0x000ee4000c1e1900 */
[----:B---3--:R-:W-:Y:S01]  /*0830*/  FFMA R22, R24, R26, R22 ;  /* 0x0000001a18167223 */ /* 0x008fe20000000016 */
[----:B------:R-:W-:-:S05]  /*0840*/  IADD3 R24, PT, PT, R21, -0x2, RZ ;  /* 0xfffffffe15187810 */ /* 0x000fca0007ffe0ff */
[----:B------:R-:W-:-:S05]  /*0850*/  IMAD.WIDE.U32 R16, R24, 0x4, R12 ;  /* 0x0000000418107825 */ /* 0x000fca00078e000c */
[----:B------:R0:W3:Y:S02]  /*0860*/  LDG.E R24, desc[UR8][R16.64] ;  /* 0x0000000810187981 */ /* 0x0000e4000c1e1900 */
[----:B0-----:R-:W-:-:S05]  /*0870*/  IMAD.WIDE.U32 R16, R19, 0x4, R14 ;  /* 0x0000000413107825 */ /* 0x001fca00078e000e */
[----:B------:R-:W3:Y:S02]  /*0880*/  LDG.E R26, desc[UR8][R16.64] ;  /* 0x00000008101a7981 */ /* 0x000ee4000c1e1900 */
[----:B---3--:R-:W-:Y:S01]  /*0890*/  FFMA R22, R24, R26, R22 ;  /* 0x0000001a18167223 */ /* 0x008fe20000000016 */
[----:B------:R-:W-:-:S05]  /*08a0*/  IADD3 R24, PT, PT, R21, -0x1, RZ ;  /* 0xffffffff15187810 */ /* 0x000fca0007ffe0ff */
[----:B------:R-:W-:-:S05]  /*08b0*/  IMAD.WIDE.U32 R16, R24, 0x4, R12 ;  /* 0x0000000418107825 */ /* 0x000fca00078e000c */
[----:B------:R0:W3:Y:S02]  /*08c0*/  LDG.E R24, desc[UR8][R16.64] ;  /* 0x0000000810187981 */ /* 0x0000e4000c1e1900 */
[----:B0-----:R-:W-:-:S05]  /*08d0*/  IMAD.WIDE.U32 R16, R11, 0x4, R14 ;  /* 0x000000040b107825 */ /* 0x001fca00078e000e */
[----:B------:R0:W3:Y:S02]  /*08e0*/  LDG.E R26, desc[UR8][R16.64] ;  /* 0x00000008101a7981 */ /* 0x0000e4000c1e1900 */
[----:B0-----:R-:W-:-:S04]  /*08f0*/  IMAD.WIDE.U32 R16, R21, 0x4, R12 ;  /* 0x0000000415107825 */ /* 0x001fc800078e000c */
[----:B---3--:R-:W-:Y:S02]  /*0900*/  FFMA R22, R24, R26, R22 ;  /* 0x0000001a18167223 */ /* 0x008fe40000000016 */
[----:B------:R0:W3:Y:S02]  /*0910*/  LDG.E R24, desc[UR8][R16.64] ;  /* 0x0000000810187981 */ /* 0x0000e4000c1e1900 */
[----:B0-----:R-:W-:-:S05]  /*0920*/  IMAD.WIDE.U32 R16, R20, 0x4, R14 ;  /* 0x0000000414107825 */ /* 0x001fca00078e000e */
[----:B------:R-:W3:Y:S02]  /*0930*/  LDG.E R26, desc[UR8][R16.64] ;  /* 0x00000008101a7981 */ /* 0x000ee4000c1e1900 */
[----:B---3--:R-:W-:Y:S01]  /*0940*/  FFMA R22, R24, R26, R22 ;  /* 0x0000001a18167223 */ /* 0x008fe20000000016 */
[----:B------:R-:W-:-:S05]  /*0950*/  IADD3 R24, PT, PT, R21, 0x1, RZ ;  /* 0x0000000115187810 */ /* 0x000fca0007ffe0ff */
[----:B------:R-:W-:-:S05]  /*0960*/  IMAD.WIDE.U32 R16, R24, 0x4, R12 ;  /* 0x0000000418107825 */ /* 0x000fca00078e000c */
        /* <DEDUP_REMOVED lines=11> */
[----:B------:R-:W-:Y:S01]  /*0a20*/  IMAD.WIDE.U32 R16, R24, 0x4, R12 ;  /* 0x0000000418107825 */ /* 0x000fe200078e000c */
[----:B------:R-:W-:-:S05]  /*0a30*/  IADD3 R24, PT, PT, R21, 0x4, RZ ;  /* 0x0000000415187810 */ /* 0x000fca0007ffe0ff */
[----:B------:R-:W-:Y:S01]  /*0a40*/  IMAD.WIDE.U32 R12, R24, 0x4, R12 ;  /* 0x00000004180c7825 */ /* 0x000fe200078e000c */
[----:B------:R-:W3:Y:S04]  /*0a50*/  LDG.E R17, desc[UR8][R16.64] ;  /* 0x0000000810117981 */ /* 0x000ee8000c1e1900 */
[----:B------:R0:W4:Y:S02]  /*0a60*/  LDG.E R24, desc[UR8][R12.64] ;  /* 0x000000080c187981 */ /* 0x000124000c1e1900 */
[----:B0-----:R-:W-:-:S04]  /*0a70*/  IMAD.WIDE.U32 R12, R27, 0x4, R14 ;  /* 0x000000041b0c7825 */ /* 0x001fc800078e000e */
[----:B------:R-:W-:Y:S01]  /*0a80*/  IMAD.WIDE.U32 R14, R25, 0x4, R14 ;  /* 0x00000004190e7825 */ /* 0x000fe200078e000e */
[----:B------:R-:W3:Y:S05]  /*0a90*/  LDG.E R26, desc[UR8][R12.64] ;  /* 0x000000080c1a7981 */ /* 0x000eea000c1e1900 */
[----:B------:R-:W4:Y:S01]  /*0aa0*/  LDG.E R15, desc[UR8][R14.64] ;  /* 0x000000080e0f7981 */ /* 0x000f22000c1e1900 */
[----:B------:R-:W-:Y:S01]  /*0ab0*/  UIADD3 UR4, UPT, UPT, UR4, 0x8, URZ ;  /* 0x0000000804047890 */ /* 0x000fe2000fffe0ff */
[C---:B--2---:R-:W-:Y:S01]  /*0ac0*/  LEA R19, R28.reuse, R19, 0x3 ;  /* 0x000000131c137211 */ /* 0x044fe200078e18ff */
[C---:B------:R-:W-:Y:S01]  /*0ad0*/  IMAD R29, R28.reuse, 0x8, R29 ;  /* 0x000000081c1d7824 */ /* 0x040fe200078e021d */
[C---:B------:R-:W-:Y:S01]  /*0ae0*/  LEA R11, R28.reuse, R11, 0x3 ;  /* 0x0000000b1c0b7211 */ /* 0x040fe200078e18ff */
[----:B------:R-:W-:Y:S01]  /*0af0*/  UISETP.NE.AND UP0, UPT, UR4, URZ, UPT ;  /* 0x000000ff0400728c */ /* 0x000fe2000bf05270 */
[----:B------:R-:W-:-:S02]  /*0b00*/  LEA R20, R28, R20, 0x3 ;  /* 0x000000141c147211 */ /* 0x000fc400078e18ff */
[C---:B------:R-:W-:Y:S02]  /*0b10*/  LEA R18, R28.reuse, R18, 0x3 ;  /* 0x000000121c127211 */ /* 0x040fe400078e18ff */
[C---:B------:R-:W-:Y:S02]  /*0b20*/  LEA R27, R28.reuse, R27, 0x3 ;  /* 0x0000001b1c1b7211 */ /* 0x040fe400078e18ff */
[C---:B------:R-:W-:Y:S02]  /*0b30*/  LEA R25, R28.reuse, R25, 0x3 ;  /* 0x000000191c197211 */ /* 0x040fe400078e18ff */
[----:B------:R-:W-:Y:S02]  /*0b40*/  LEA R23, R28, R23, 0x3 ;  /* 0x000000171c177211 */ /* 0x000fe400078e18ff */
[----:B------:R-:W-:Y:S01]  /*0b50*/  IADD3 R21, PT, PT, R21, 0x8, RZ ;  /* 0x0000000815157810 */ /* 0x000fe20007ffe0ff */
[----:B---3--:R-:W-:-:S04]  /*0b60*/  FFMA R22, R17, R26, R22 ;  /* 0x0000001a11167223 */ /* 0x008fc80000000016 */
[----:B----4-:R-:W-:Y:S01]  /*0b70*/  FFMA R22, R24, R15, R22 ;  /* 0x0000000f18167223 */ /* 0x010fe20000000016 */
[----:B------:R-:W-:Y:S06]  /*0b80*/  BRA.U UP0, `(.L_x_9) ;  /* 0xfffffffd00087547 */ /* 0x000fec000b83ffff */
[----:B------:R-:W-:-:S07]  /*0b90*/  MOV R11, UR5 ;  /* 0x00000005000b7c02 */ /* 0x000fce0008000f00 */
.L_x_8:
[----:B------:R-:W-:-:S09]  /*0ba0*/  UISETP.NE.AND UP0, UPT, UR6, URZ, UPT ;  /* 0x000000ff0600728c */ /* 0x000fd2000bf05270 */
[----:B------:R-:W-:Y:S05]  /*0bb0*/  BRA.U !UP0, `(.L_x_10) ;  /* 0x0000000508107547 */ /* 0x000fea000b800000 */
[----:B------:R-:W-:-:S04]  /*0bc0*/  UIADD3 UR4, UPT, UPT, UR6, -0x1, URZ ;  /* 0xffffffff06047890 */ /* 0x000fc8000fffe0ff */
[----:B------:R-:W-:-:S09]  /*0bd0*/  UISETP.GE.U32.AND UP0, UPT, UR4, 0x3, UPT ;  /* 0x000000030400788c */ /* 0x000fd2000bf06070 */
[----:B------:R-:W-:Y:S05]  /*0be0*/  BRA.U !UP0, `(.L_x_11) ;  /* 0x0000000108807547 */ /* 0x000fea000b800000 */
[----:B------:R-:W0:Y:S01]  /*0bf0*/  LDCU UR4, c[0x0][0x3a0] ;  /* 0x00007400ff0477ac */ /* 0x000e220008000800 */
[----:B------:R-:W1:Y:S01]  /*0c00*/  LDC.64 R14, c[0x0][0x380] ;  /* 0x0000e000ff0e7b82 */ /* 0x000e620000000a00 */
[----:B------:R-:W-:-:S05]  /*0c10*/  IMAD R17, R9, R10, R11 ;  /* 0x0000000a09117224 */ /* 0x000fca00078e020b */
[C---:B------:R-:W-:Y:S02]  /*0c20*/  IADD3 R25, PT, PT, R17.reuse, 0x1, RZ ;  /* 0x0000000111197810 */ /* 0x040fe40007ffe0ff */
[----:B------:R-:W2:Y:S01]  /*0c30*/  LDC.64 R12, c[0x0][0x388] ;  /* 0x0000e200ff0c7b82 */ /* 0x000ea20000000a00 */
[C---:B------:R-:W-:Y:S02]  /*0c40*/  IADD3 R19, PT, PT, R17.reuse, 0x2, RZ ;  /* 0x0000000211137810 */ /* 0x040fe40007ffe0ff */
[----:B------:R-:W-:Y:S01]  /*0c50*/  IADD3 R18, PT, PT, R17, 0x3, RZ ;  /* 0x0000000311127810 */ /* 0x000fe20007ffe0ff */
[----:B0-----:R-:W-:-:S05]  /*0c60*/  IMAD R21, R11, UR4, R0 ;  /* 0x000000040b157c24 */ /* 0x001fca000f8e0200 */
[----:B------:R-:W-:Y:S01]  /*0c70*/  IADD3 R29, PT, PT, R21, UR4, RZ ;  /* 0x00000004151d7c10 */ /* 0x000fe2000fffe0ff */
[----:B-1----:R-:W-:-:S04]  /*0c80*/  IMAD.WIDE.U32 R26, R17, 0x4, R14 ;  /* 0x00000004111a7825 */ /* 0x002fc800078e000e */
[--C-:B------:R-:W-:Y:S01]  /*0c90*/  IMAD.WIDE.U32 R24, R25, 0x4, R14.reuse ;  /* 0x0000000419187825 */ /* 0x100fe200078e000e */
[----:B------:R0:W3:Y:S03]  /*0ca0*/  LDG.E R23, desc[UR8][R26.64] ;  /* 0x000000081a177981 */ /* 0x0000e6000c1e1900 */
[----:B------:R-:W-:Y:S02]  /*0cb0*/  IMAD.WIDE.U32 R16, R19, 0x4, R14 ;  /* 0x0000000413107825 */ /* 0x000fe400078e000e */
[----:B------:R-:W4:Y:S02]  /*0cc0*/  LDG.E R24, desc[UR8][R24.64] ;  /* 0x0000000818187981 */ /* 0x000f24000c1e1900 */
[----:B--2---:R-:W-:Y:S02]  /*0cd0*/  IMAD.WIDE.U32 R20, R21, 0x4, R12 ;  /* 0x0000000415147825 */ /* 0x004fe400078e000c */
[----:B------:R-:W2:Y:S02]  /*0ce0*/  LDG.E R16, desc[UR8][R16.64] ;  /* 0x0000000810107981 */ /* 0x000ea4000c1e1900 */
[----:B------:R-:W-:-:S02]  /*0cf0*/  IMAD.WIDE.U32 R14, R18, 0x4, R14 ;  /* 0x00000004120e7825 */ /* 0x000fc400078e000e */
[----:B------:R-:W3:Y:S02]  /*0d00*/  LDG.E R20, desc[UR8][R20.64] ;  /* 0x0000000814147981 */ /* 0x000ee4000c1e1900 */
[C-C-:B------:R-:W-:Y:S01]  /*0d10*/  IMAD.WIDE.U32 R18, R29.reuse, 0x4, R12.reuse ;  /* 0x000000041d127825 */ /* 0x140fe200078e000c */
[----:B------:R-:W-:Y:S01]  /*0d20*/  IADD3 R29, PT, PT, R29, UR4, RZ ;  /* 0x000000041d1d7c10 */ /* 0x000fe2000fffe0ff */
[----:B------:R-:W5:Y:S03]  /*0d30*/  LDG.E R14, desc[UR8][R14.64] ;  /* 0x000000080e0e7981 */ /* 0x000f66000c1e1900 */
[C---:B------:R-:W-:Y:S01]  /*0d40*/  IADD3 R28, PT, PT, R29.reuse, UR4, RZ ;  /* 0x000000041d1c7c10 */ /* 0x040fe2000fffe0ff */
[--C-:B0-----:R-:W-:Y:S01]  /*0d50*/  IMAD.WIDE.U32 R26, R29, 0x4, R12.reuse ;  /* 0x000000041d1a7825 */ /* 0x101fe200078e000c */
[----:B------:R-:W4:Y:S03]  /*0d60*/  LDG.E R19, desc[UR8][R18.64] ;  /* 0x0000000812137981 */ /* 0x000f26000c1e1900 */
[----:B------:R-:W-:-:S02]  /*0d70*/  IMAD.WIDE.U32 R12, R28, 0x4, R12 ;  /* 0x000000041c0c7825 */ /* 0x000fc400078e000c */
[----:B------:R-:W2:Y:S04]  /*0d80*/  LDG.E R26, desc[UR8][R26.64] ;  /* 0x000000081a1a7981 */ /* 0x000ea8000c1e1900 */
[----:B------:R-:W5:Y:S01]  /*0d90*/  LDG.E R12, desc[UR8][R12.64] ;  /* 0x000000080c0c7981 */ /* 0x000f62000c1e1900 */
[----:B------:R-:W-:Y:S01]  /*0da0*/  IADD3 R11, PT, PT, R11, 0x4, RZ ;  /* 0x000000040b0b7810 */ /* 0x000fe20007ffe0ff */
[----:B---3--:R-:W-:-:S04]  /*0db0*/  FFMA R23, R23, R20, R22 ;  /* 0x0000001417177223 */ /* 0x008fc80000000016 */
[----:B----4-:R-:W-:-:S04]  /*0dc0*/  FFMA R23, R24, R19, R23 ;  /* 0x0000001318177223 */ /* 0x010fc80000000017 */
[----:B--2---:R-:W-:-:S04]  /*0dd0*/  FFMA R23, R16, R26, R23 ;  /* 0x0000001a10177223 */ /* 0x004fc80000000017 */
[----:B-----5:R-:W-:-:S07]  /*0de0*/  FFMA R22, R14, R12, R23 ;  /* 0x0000000c0e167223 */ /* 0x020fce0000000017 */
.L_x_11:
[----:B------:R-:W-:-:S13]  /*0df0*/  LOP3.LUT P0, R12, R10, 0x3, RZ, 0xc0, !PT ;  /* 0x000000030a0c7812 */ /* 0x000fda000780c0ff */
[----:B------:R-:W-:Y:S05]  /*0e00*/  @!P0 BRA `(.L_x_10) ;  /* 0x00000000007c8947 */ /* 0x000fea0003800000 */
[----:B------:R-:W-:Y:S01]  /*0e10*/  ISETP.NE.AND P0, PT, R12, 0x1, PT ;  /* 0x000000010c00780c */ /* 0x000fe20003f05270 */
[----:B------:R-:W0:Y:S01]  /*0e20*/  LDC.64 R16, c[0x0][0x388] ;  /* 0x0000e200ff107b82 */ /* 0x000e220000000a00 */
[----:B------:R-:W-:-:S04]  /*0e30*/  LOP3.LUT R12, R10, 0x1, RZ, 0xc0, !PT ;  /* 0x000000010a0c7812 */ /* 0x000fc800078ec0ff */
[----:B------:R-:W-:-:S03]  /*0e40*/  ISETP.NE.U32.AND P1, PT, R12, 0x1, PT ;  /* 0x000000010c00780c */ /* 0x000fc60003f25070 */
[----:B------:R-:W1:Y:S04]  /*0e50*/  LDC.64 R18, c[0x0][0x380] ;  /* 0x0000e000ff127b82 */ /* 0x000e680000000a00 */
[----:B------:R-:W-:-:S04]  /*0e60*/  @P0 IMAD R21, R9, R10, R11 ;  /* 0x0000000a09150224 */ /* 0x000fc800078e020b */
[----:B------:R-:W2:Y:S08]  /*0e70*/  @P0 LDC R20, c[0x0][0x3a0] ;  /* 0x0000e800ff140b82 */ /* 0x000eb00000000800 */
[----:B------:R-:W3:Y:S08]  /*0e80*/  @!P1 LDC R23, c[0x0][0x3a0] ;  /* 0x0000e800ff179b82 */ /* 0x000ef00000000800 */
[----:B------:R-:W4:Y:S08]  /*0e90*/  LDC.64 R14, c[0x0][0x380] ;  /* 0x0000e000ff0e7b82 */ /* 0x000f300000000a00 */
[----:B------:R-:W5:Y:S01]  /*0ea0*/  LDC.64 R12, c[0x0][0x388] ;  /* 0x0000e200ff0c7b82 */ /* 0x000f620000000a00 */
[----:B--2---:R-:W-:-:S05]  /*0eb0*/  @P0 IMAD R25, R11, R20, R0 ;  /* 0x000000140b190224 */ /* 0x004fca00078e0200 */
[C---:B------:R-:W-:Y:S01]  /*0ec0*/  @P0 IADD3 R27, PT, PT, R25.reuse, R20, RZ ;  /* 0x00000014191b0210 */ /* 0x040fe20007ffe0ff */
[----:B0-----:R-:W-:Y:S01]  /*0ed0*/  @P0 IMAD.WIDE.U32 R24, R25, 0x4, R16 ;  /* 0x0000000419180825 */ /* 0x001fe200078e0010 */
[----:B------:R-:W-:-:S03]  /*0ee0*/  @P0 IADD3 R11, PT, PT, R11, 0x2, RZ ;  /* 0x000000020b0b0810 */ /* 0x000fc60007ffe0ff */
[----:B------:R-:W-:Y:S01]  /*0ef0*/  @P0 IMAD.WIDE.U32 R16, R27, 0x4, R16 ;  /* 0x000000041b100825 */ /* 0x000fe200078e0010 */
[C---:B------:R-:W-:Y:S01]  /*0f00*/  @P0 IADD3 R27, PT, PT, R21.reuse, 0x1, RZ ;  /* 0x00000001151b0810 */ /* 0x040fe20007ffe0ff */
[----:B------:R-:W2:Y:S02]  /*0f10*/  @P0 LDG.E R25, desc[UR8][R24.64] ;  /* 0x0000000818190981 */ /* 0x000ea4000c1e1900 */
[--C-:B-1----:R-:W-:Y:S02]  /*0f20*/  @P0 IMAD.WIDE.U32 R20, R21, 0x4, R18.reuse ;  /* 0x0000000415140825 */ /* 0x102fe400078e0012 */
[----:B------:R-:W2:Y:S02]  /*0f30*/  @P0 LDG.E R16, desc[UR8][R16.64] ;  /* 0x0000000810100981 */ /* 0x000ea4000c1e1900 */
[----:B------:R-:W-:Y:S02]  /*0f40*/  @P0 IMAD.WIDE.U32 R18, R27, 0x4, R18 ;  /* 0x000000041b120825 */ /* 0x000fe400078e0012 */
[----:B------:R-:W2:Y:S02]  /*0f50*/  @P0 LDG.E R21, desc[UR8][R20.64] ;  /* 0x0000000814150981 */ /* 0x000ea4000c1e1900 */
[----:B------:R-:W-:-:S02]  /*0f60*/  @!P1 IMAD R27, R9, R10, R11 ;  /* 0x0000000a091b9224 */ /* 0x000fc400078e020b */
[----:B---3--:R-:W-:Y:S01]  /*0f70*/  @!P1 IMAD R23, R11, R23, R0 ;  /* 0x000000170b179224 */ /* 0x008fe200078e0200 */
[----:B------:R-:W3:Y:S01]  /*0f80*/  @P0 LDG.E R18, desc[UR8][R18.64] ;  /* 0x0000000812120981 */ /* 0x000ee2000c1e1900 */
[----:B----4-:R-:W-:-:S04]  /*0f90*/  @!P1 IMAD.WIDE.U32 R14, R27, 0x4, R14 ;  /* 0x000000041b0e9825 */ /* 0x010fc800078e000e */
[----:B-----5:R-:W-:Y:S02]  /*0fa0*/  @!P1 IMAD.WIDE.U32 R12, R23, 0x4, R12 ;  /* 0x00000004170c9825 */ /* 0x020fe400078e000c */
[----:B------:R-:W4:Y:S04]  /*0fb0*/  @!P1 LDG.E R15, desc[UR8][R14.64] ;  /* 0x000000080e0f9981 */ /* 0x000f28000c1e1900 */
[----:B------:R-:W4:Y:S01]  /*0fc0*/  @!P1 LDG.E R12, desc[UR8][R12.64] ;  /* 0x000000080c0c9981 */ /* 0x000f22000c1e1900 */
[----:B--2---:R-:W-:-:S04]  /*0fd0*/  @P0 FFMA R25, R21, R25, R22 ;  /* 0x0000001915190223 */ /* 0x004fc80000000016 */
[----:B---3--:R-:W-:-:S04]  /*0fe0*/  @P0 FFMA R22, R18, R16, R25 ;  /* 0x0000001012160223 */ /* 0x008fc80000000019 */
[----:B----4-:R-:W-:-:S07]  /*0ff0*/  @!P1 FFMA R22, R15, R12, R22 ;  /* 0x0000000c0f169223 */ /* 0x010fce0000000016 */
.L_x_10:
[----:B------:R-:W0:Y:S01]  /*1000*/  LDCU UR4, c[0x0][0x3a0] ;  /* 0x00007400ff0477ac */ /* 0x000e220008000800 */
[----:B------:R-:W1:Y:S01]  /*1010*/  LDC.64 R10, c[0x0][0x390] ;  /* 0x0000e400ff0a7b82 */ /* 0x000e620000000a00 */
[C---:B0-----:R-:W-:Y:S01]  /*1020*/  IMAD R13, R9.reuse, UR4, R0 ;  /* 0x00000004090d7c24 */ /* 0x041fe2000f8e0200 */
[----:B------:R-:W0:Y:S01]  /*1030*/  LDCU UR4, c[0x0][0x398] ;  /* 0x00007300ff0477ac */ /* 0x000e220008000800 */
[----:B------:R-:W-:Y:S02]  /*1040*/  IADD3 R9, PT, PT, R9, 0x1, RZ ;  /* 0x0000000109097810 */ /* 0x000fe40007ffe0ff */
[----:B-1----:R-:W-:-:S05]  /*1050*/  IMAD.WIDE.U32 R10, R13, 0x4, R10 ;  /* 0x000000040d0a7825 */ /* 0x002fca00078e000a */
[----:B------:R1:W-:Y:S01]  /*1060*/  STG.E desc[UR8][R10.64], R22 ;  /* 0x000000160a007986 */ /* 0x0003e2000c101908 */
[----:B0-----:R-:W-:-:S13]  /*1070*/  ISETP.NE.AND P0, PT, R9, UR4, PT ;  /* 0x0000000409007c0c */ /* 0x001fda000bf05270 */
[----:B-1----:R-:W-:Y:S05]  /*1080*/  @P0 BRA `(.L_x_12) ;  /* 0xfffffff400880947 */ /* 0x002fea000383ffff */
[----:B------:R-:W-:Y:S05]  /*1090*/  EXIT ;  /* 0x000000000000794d */ /* 0x000fea0003800000 */
.L_x_13:
        /* <DEDUP_REMOVED lines=14> */
.L_x_31:


//--------------------- .text._Z17matmul_kernel_rowPfS_S_jjj --------------------------
	.section	.text._Z17matmul_kernel_rowPfS_S_jjj,"ax",@progbits
	.align	128
        .global         _Z17matmul_kernel_rowPfS_S_jjj
        .type           _Z17matmul_kernel_rowPfS_S_jjj,@function
        .size           _Z17matmul_kernel_rowPfS_S_jjj,(.L_x_32 - _Z17matmul_kernel_rowPfS_S_jjj)
        .other          _Z17matmul_kernel_rowPfS_S_jjj,@"STO_CUDA_ENTRY STV_DEFAULT"
_Z17matmul_kernel_rowPfS_S_jjj:
.text._Z17matmul_kernel_rowPfS_S_jjj:
[----:B------:R-:W-:Y:S01]  /*0000*/  LDC R1, c[0x0][0x37c] ;  /* 0x0000df00ff017b82 */ /* 0x000fe20000000800 */
[----:B------:R-:W0:Y:S07]  /*0010*/  S2R R5, SR_TID.X ;  /* 0x0000000000057919 */ /* 0x000e2e0000002100 */
[----:B------:R-:W0:Y:S01]  /*0020*/  S2UR UR4, SR_CTAID.X ;  /* 0x00000000000479c3 */ /* 0x000e220000002500 */
[----:B------:R-:W1:Y:S07]  /*0030*/  LDCU UR5, c[0x0][0x398] ;  /* 0x00007300ff0577ac */ /* 0x000e6e0008000800 */
[----:B------:R-:W0:Y:S08]  /*0040*/  LDC R0, c[0x0][0x360] ;  /* 0x0000d800ff007b82 */ /* 0x000e300000000800 */
[----:B------:R-:W2:Y:S01]  /*0050*/  LDC R3, c[0x0][0x3a0] ;  /* 0x0000e800ff037b82 */ /* 0x000ea20000000800 */
[----:B0-----:R-:W-:Y:S01]  /*0060*/  IMAD R0, R0, UR4, R5 ;  /* 0x0000000400007c24 */ /* 0x001fe2000f8e0205 */
[----:B--2---:R-:W-:-:S04]  /*0070*/  ISETP.NE.AND P0, PT, R3, RZ, PT ;  /* 0x000000ff0300720c */ /* 0x004fc80003f05270 */
[----:B-1----:R-:W-:-:S13]  /*0080*/  ISETP.GE.U32.OR P0, PT, R0, UR5, !P0 ;  /* 0x0000000500007c0c */ /* 0x002fda000c706470 */
[----:B------:R-:W-:Y:S05]  /*0090*/  @P0 EXIT ;  /* 0x000000000000094d */ /* 0x000fea0003800000 */
[----:B------:R-:W0:Y:S01]  /*00a0*/  LDC R4, c[0x0][0x39c] ;  /* 0x0000e700ff047b82 */ /* 0x000e220000000800 */
[----:B------:R-:W1:Y:S01]  /*00b0*/  LDCU.64 UR4, c[0x0][0x358] ;  /* 0x00006b00ff0477ac */ /* 0x000e620008000a00 */
[----:B0-----:R-:W-:-:S13]  /*00c0*/  ISETP.NE.AND P0, PT, R4, RZ, PT ;  /* 0x000000ff0400720c */ /* 0x001fda0003f05270 */
[----:B-1----:R-:W-:Y:S05]  /*00d0*/  @P0 BRA `(.L_x_14) ;  /* 0x00000004002c0947 */ /* 0x002fea0003800000 */
        /* <DEDUP_REMOVED lines=8> */
[----:B------:R-:W-:-:S03]  /*0160*/  IMAD R7, R0, R3, 0x3 ;  /* 0x0000000300077424 */ /* 0x000fc600078e0203 */
[----:B------:R-:W-:-:S07]  /*0170*/  IADD3 R6, PT, PT, -R2, RZ, RZ ;  /* 0x000000ff02067210 */ /* 0x000fce0007ffe1ff */
.L_x_16:
[C---:B-1----:R-:W-:Y:S01]  /*0180*/  IADD3 R13, PT, PT, R7.reuse, -0x3, RZ ;  /* 0xfffffffd070d7810 */ /* 0x042fe20007ffe0ff */
[C-C-:B0-----:R-:W-:Y:S01]  /*0190*/  IMAD.WIDE.U32 R8, R7.reuse, 0x4, R4.reuse ;  /* 0x0000000407087825 */ /* 0x141fe200078e0004 */
[----:B------:R-:W-:Y:S02]  /*01a0*/  IADD3 R15, PT, PT, R7, -0x2, RZ ;  /* 0xfffffffe070f7810 */ /* 0x000fe40007ffe0ff */
[----:B------:R-:W-:Y:S01]  /*01b0*/  IADD3 R6, PT, PT, R6, 0x8, RZ ;  /* 0x0000000806067810 */ /* 0x000fe20007ffe0ff */
[--C-:B------:R-:W-:Y:S01]  /*01c0*/  IMAD.WIDE.U32 R12, R13, 0x4, R4.reuse ;  /* 0x000000040d0c7825 */ /* 0x100fe200078e0004 */
[C---:B------:R-:W-:Y:S02]  /*01d0*/  IADD3 R17, PT, PT, R7.reuse, -0x1, RZ ;  /* 0xffffffff07117810 */ /* 0x040fe40007ffe0ff */
[----:B------:R-:W-:Y:S01]  /*01e0*/  IADD3 R11, PT, PT, R7, 0x1, RZ ;  /* 0x00000001070b7810 */ /* 0x000fe20007ffe0ff */
[--C-:B------:R-:W-:Y:S01]  /*01f0*/  IMAD.WIDE.U32 R14, R15, 0x4, R4.reuse ;  /* 0x000000040f0e7825 */ /* 0x100fe200078e0004 */
[----:B------:R-:W-:Y:S01]  /*0200*/  IADD3 R19, PT, PT, R7, 0x2, RZ ;  /* 0x0000000207137810 */ /* 0x000fe20007ffe0ff */
[----:B------:R0:W-:Y:S01]  /*0210*/  STG.E desc[UR4][R12.64], RZ ;  /* 0x000000ff0c007986 */ /* 0x0001e2000c101904 */
[----:B------:R-:W-:Y:S01]  /*0220*/  ISETP.NE.AND P1, PT, R6, RZ, PT ;  /* 0x000000ff0600720c */ /* 0x000fe20003f25270 */
[--C-:B------:R-:W-:Y:S01]  /*0230*/  IMAD.WIDE.U32 R16, R17, 0x4, R4.reuse ;  /* 0x0000000411107825 */ /* 0x100fe200078e0004 */
[C---:B------:R-:W-:Y:S01]  /*0240*/  IADD3 R21, PT, PT, R7.reuse, 0x3, RZ ;  /* 0x0000000307157810 */ /* 0x040fe20007ffe0ff */
[----:B------:R1:W-:Y:S01]  /*0250*/  STG.E desc[UR4][R14.64], RZ ;  /* 0x000000ff0e007986 */ /* 0x0003e2000c101904 */
[----:B------:R-:W-:Y:S01]  /*0260*/  IADD3 R23, PT, PT, R7, 0x4, RZ ;  /* 0x0000000407177810 */ /* 0x000fe20007ffe0ff */
[--C-:B------:R-:W-:Y:S01]  /*0270*/  IMAD.WIDE.U32 R10, R11, 0x4, R4.reuse ;  /* 0x000000040b0a7825 */ /* 0x100fe200078e0004 */
[----:B------:R-:W-:Y:S01]  /*0280*/  IADD3 R7, PT, PT, R7, 0x8, RZ ;  /* 0x0000000807077810 */ /* 0x000fe20007ffe0ff */
[----:B------:R1:W-:Y:S02]  /*0290*/  STG.E desc[UR4][R16.64], RZ ;  /* 0x000000ff10007986 */ /* 0x0003e4000c101904 */
[----:B------:R-:W-:-:S02]  /*02a0*/  IMAD.WIDE.U32 R18, R19, 0x4, R4 ;  /* 0x0000000413127825 */ /* 0x000fc400078e0004 */
[----:B------:R1:W-:Y:S02]  /*02b0*/  STG.E desc[UR4][R8.64], RZ ;  /* 0x000000ff08007986 */ /* 0x0003e4000c101904 */
[--C-:B------:R-:W-:Y:S02]  /*02c0*/  IMAD.WIDE.U32 R20, R21, 0x4, R4.reuse ;  /* 0x0000000415147825 */ /* 0x100fe400078e0004 */
[----:B------:R1:W-:Y:S02]  /*02d0*/  STG.E desc[UR4][R10.64], RZ ;  /* 0x000000ff0a007986 */ /* 0x0003e4000c101904 */
[----:B0-----:R-:W-:Y:S02]  /*02e0*/  IMAD.WIDE.U32 R12, R23, 0x4, R4 ;  /* 0x00000004170c7825 */ /* 0x001fe400078e0004 */
[----:B------:R1:W-:Y:S04]  /*02f0*/  STG.E desc[UR4][R18.64], RZ ;  /* 0x000000ff12007986 */ /* 0x0003e8000c101904 */
[----:B------:R1:W-:Y:S04]  /*0300*/  STG.E desc[UR4][R20.64], RZ ;  /* 0x000000ff14007986 */ /* 0x0003e8000c101904 */
[----:B------:R1:W-:Y:S01]  /*0310*/  STG.E desc[UR4][R12.64], RZ ;  /* 0x000000ff0c007986 */ /* 0x0003e2000c101904 */
[----:B------:R-:W-:Y:S05]  /*0320*/  @P1 BRA `(.L_x_16) ;  /* 0xfffffffc00941947 */ /* 0x000fea000383ffff */
.L_x_15:
[----:B------:R-:W-:Y:S05]  /*0330*/  @!P0 EXIT ;  /* 0x000000000000894d */ /* 0x000fea0003800000 */
[----:B------:R-:W-:Y:S02]  /*0340*/  ISETP.GE.U32.AND P0, PT, R22, 0x4, PT ;  /* 0x000000041600780c */ /* 0x000fe40003f06070 */
[----:B-1----:R-:W-:-:S04]  /*0350*/  LOP3.LUT R12, R3, 0x3, RZ, 0xc0, !PT ;  /* 0x00000003030c7812 */ /* 0x002fc800078ec0ff */
[----:B------:R-:W-:-:S07]  /*0360*/  ISETP.NE.AND P1, PT, R12, RZ, PT ;  /* 0x000000ff0c00720c */ /* 0x000fce0003f25270 */
[----:B------:R-:W-:Y:S06]  /*0370*/  @!P0 BRA `(.L_x_17) ;  /* 0x0000000000388947 */ /* 0x000fec0003800000 */
[----:B------:R-:W0:Y:S01]  /*0380*/  LDC.64 R10, c[0x0][0x390] ;  /* 0x0000e400ff0a7b82 */ /* 0x000e220000000a00 */
[----:B------:R-:W-:Y:S01]  /*0390*/  IMAD R5, R0, R3, R2 ;  /* 0x0000000300057224 */ /* 0x000fe200078e0202 */
[----:B------:R-:W-:-:S04]  /*03a0*/  IADD3 R2, PT, PT, R2, 0x4, RZ ;  /* 0x0000000402027810 */ /* 0x000fc80007ffe0ff */
[C---:B------:R-:W-:Y:S02]  /*03b0*/  IADD3 R7, PT, PT, R5.reuse, 0x1, RZ ;  /* 0x0000000105077810 */ /* 0x040fe40007ffe0ff */
[C---:B------:R-:W-:Y:S02]  /*03c0*/  IADD3 R9, PT, PT, R5.reuse, 0x2, RZ ;  /* 0x0000000205097810 */ /* 0x040fe40007ffe0ff */
[C---:B------:R-:W-:Y:S01]  /*03d0*/  IADD3 R13, PT, PT, R5.reuse, 0x3, RZ ;  /* 0x00000003050d7810 */ /* 0x040fe20007ffe0ff */
        /* <DEDUP_REMOVED lines=8> */
.L_x_17:
[----:B------:R-:W-:Y:S05]  /*0460*/  @!P1 EXIT ;  /* 0x000000000000994d */ /* 0x000fea0003800000 */
[----:B------:R-:W-:Y:S02]  /*0470*/  ISETP.NE.AND P0, PT, R12, 0x1, PT ;  /* 0x000000010c00780c */ /* 0x000fe40003f05270 */
[----:B0-----:R-:W-:-:S04]  /*0480*/  LOP3.LUT R4, R3, 0x1, RZ, 0xc0, !PT ;  /* 0x0000000103047812 */ /* 0x001fc800078ec0ff */
[----:B------:R-:W-:-:S07]  /*0490*/  ISETP.NE.U32.AND P1, PT, R4, 0x1, PT ;  /* 0x000000010400780c */ /* 0x000fce0003f25070 */
[----:B------:R-:W-:Y:S06]  /*04a0*/  @!P0 BRA `(.L_x_18) ;  /* 0x0000000000208947 */ /* 0x000fec0003800000 */
[----:B------:R-:W0:Y:S01]  /*04b0*/  LDC.64 R4, c[0x0][0x390] ;  /* 0x0000e400ff047b82 */ /* 0x000e220000000a00 */
[----:B------:R-:W-:Y:S01]  /*04c0*/  IMAD R7, R0, R3, R2 ;  /* 0x0000000300077224 */ /* 0x000fe200078e0202 */
[----:B------:R-:W-:-:S04]  /*04d0*/  IADD3 R2, PT, PT, R2, 0x2, RZ ;  /* 0x0000000202027810 */ /* 0x000fc80007ffe0ff */
[C---:B------:R-:W-:Y:S01]  /*04e0*/  IADD3 R9, PT, PT, R7.reuse, 0x1, RZ ;  /* 0x0000000107097810 */ /* 0x040fe20007ffe0ff */
[----:B0-----:R-:W-:-:S04]  /*04f0*/  IMAD.WIDE.U32 R6, R7, 0x4, R4 ;  /* 0x0000000407067825 */ /* 0x001fc800078e0004 */
[----:B------:R-:W-:Y:S01]  /*0500*/  IMAD.WIDE.U32 R4, R9, 0x4, R4 ;  /* 0x0000000409047825 */ /* 0x000fe200078e0004 */
[----:B------:R0:W-:Y:S04]  /*0510*/  STG.E desc[UR4][R6.64], RZ ;  /* 0x000000ff06007986 */ /* 0x0001e8000c101904 */
[----:B------:R0:W-:Y:S02]  /*0520*/  STG.E desc[UR4][R4.64], RZ ;  /* 0x000000ff04007986 */ /* 0x0001e4000c101904 */
.L_x_18:
[----:B------:R-:W-:Y:S05]  /*0530*/  @P1 EXIT ;  /* 0x000000000000194d */ /* 0x000fea0003800000 */
[----:B0-----:R-:W0:Y:S01]  /*0540*/  LDC.64 R4, c[0x0][0x390] ;  /* 0x0000e400ff047b82 */ /* 0x001e220000000a00 */
[----:B------:R-:W-:-:S04]  /*0550*/  IMAD R3, R0, R3, R2 ;  /* 0x0000000300037224 */ /* 0x000fc800078e0202 */
[----:B0-----:R-:W-:-:S05]  /*0560*/  IMAD.WIDE.U32 R2, R3, 0x4, R4 ;  /* 0x0000000403027825 */ /* 0x001fca00078e0004 */
[----:B------:R-:W-:Y:S01]  /*0570*/  STG.E desc[UR4][R2.64], RZ ;  /* 0x000000ff02007986 */ /* 0x000fe2000c101904 */
[----:B------:R-:W-:Y:S05]  /*0580*/  EXIT ;  /* 0x000000000000794d */ /* 0x000fea0003800000 */
.L_x_14:
[C---:B------:R-:W-:Y:S02]  /*0590*/  LOP3.LUT R2, R4.reuse, 0xfffffff8, RZ, 0xc0, !PT ;  /* 0xfffffff804027812 */ /* 0x040fe400078ec0ff */
[C---:B------:R-:W-:Y:S02]  /*05a0*/  LOP3.LUT R3, R4.reuse, 0x7, RZ, 0xc0, !PT ;  /* 0x0000000704037812 */ /* 0x040fe400078ec0ff */
[----:B------:R-:W-:Y:S02]  /*05b0*/  LOP3.LUT R4, R4, 0x3, RZ, 0xc0, !PT ;  /* 0x0000000304047812 */ /* 0x000fe400078ec0ff */
[----:B------:R-:W-:Y:S02]  /*05c0*/  MOV R5, RZ ;  /* 0x000000ff00057202 */ /* 0x000fe40000000f00 */
[----:B------:R-:W-:-:S07]  /*05d0*/  IADD3 R6, PT, PT, -R2, RZ, RZ ;  /* 0x000000ff02067210 */ /* 0x000fce0007ffe1ff */
.L_x_23:
[----:B0-----:R-:W0:Y:S01]  /*05e0*/  LDC R7, c[0x0][0x39c] ;  /* 0x0000e700ff077b82 */ /* 0x001e220000000800 */
[----:B------:R-:W-:Y:S01]  /*05f0*/  HFMA2 R18, -RZ, RZ, 0, 0 ;  /* 0x00000000ff127431 */ /* 0x000fe200000001ff */
[----:B------:R-:W-:Y:S02]  /*0600*/  MOV R12, RZ ;  /* 0x000000ff000c7202 */ /* 0x000fe40000000f00 */
[----:B0-----:R-:W-:-:S13]  /*0610*/  ISETP.GE.U32.AND P0, PT, R7, 0x8, PT ;  /* 0x000000080700780c */ /* 0x001fda0003f06070 */
[----:B------:R-:W-:Y:S05]  /*0620*/  @!P0 BRA `(.L_x_19) ;  /* 0x0000000400288947 */ /* 0x000fea0003800000 */
[----:B------:R-:W0:Y:S01]  /*0630*/  LDC R10, c[0x0][0x3a0] ;  /* 0x0000e800ff0a7b82 */ /* 0x000e220000000800 */
[----:B------:R-:W-:Y:S01]  /*0640*/  IMAD R9, R0, R7, 0x3 ;  /* 0x0000000300097424 */ /* 0x000fe200078e0207 */
[----:B------:R-:W-:Y:S02]  /*0650*/  MOV R18, RZ ;  /* 0x000000ff00127202 */ /* 0x000fe40000000f00 */
[-C--:B------:R-:W-:Y:S02]  /*0660*/  MOV R11, R5.reuse ;  /* 0x00000005000b7202 */ /* 0x080fe40000000f00 */
[----:B------:R-:W-:Y:S02]  /*0670*/  MOV R20, R6 ;  /* 0x0000000600147202 */ /* 0x000fe40000000f00 */
[----:B0-----:R-:W-:Y:S01]  /*0680*/  IADD3 R8, PT, PT, R5, R10, RZ ;  /* 0x0000000a05087210 */ /* 0x001fe20007ffe0ff */
[C-C-:B------:R-:W-:Y:S01]  /*0690*/  IMAD R21, R10.reuse, 0x3, R5.reuse ;  /* 0x000000030a157824 */ /* 0x140fe200078e0205 */
[CC--:B------:R-:W-:Y:S01]  /*06a0*/  LEA R19, R10.reuse, R5.reuse, 0x1 ;  /* 0x000000050a137211 */ /* 0x0c0fe200078e08ff */
[C-C-:B------:R-:W-:Y:S01]  /*06b0*/  IMAD R25, R10.reuse, 0x5, R5.reuse ;  /* 0x000000050a197824 */ /* 0x140fe200078e0205 */
[C---:B------:R-:W-:Y:S01]  /*06c0*/  LEA R23, R10.reuse, R5, 0x2 ;  /* 0x000000050a177211 */ /* 0x040fe200078e10ff */
[----:B------:R-:W-:-:S02]  /*06d0*/  IMAD R27, R10, 0x6, R5 ;  /* 0x000000060a1b7824 */ /* 0x000fc400078e0205 */
[----:B------:R-:W-:-:S07]  /*06e0*/  IMAD R29, R10, 0x7, R5 ;  /* 0x000000070a1d7824 */ /* 0x000fce00078e0205 */
.L_x_20:
[----:B------:R-:W0:Y:S01]  /*06f0*/  LDC.64 R14, c[0x0][0x380] ;  /* 0x0000e000ff0e7b82 */ /* 0x000e220000000a00 */
[----:B------:R-:W-:-:S07]  /*0700*/  VIADD R17, R9, 0xfffffffd ;  /* 0xfffffffd09117836 */ /* 0x000fce0000000000 */
[----:B------:R-:W1:Y:S01]  /*0710*/  LDC.64 R12, c[0x0][0x388] ;  /* 0x0000e200ff0c7b82 */ /* 0x000e620000000a00 */
[----:B0-----:R-:W-:-:S05]  /*0720*/  IMAD.WIDE.U32 R16, R17, 0x4, R14 ;  /* 0x0000000411107825 */ /* 0x001fca00078e000e */
[----:B------:R1:W2:Y:S02]  /*0730*/  LDG.E R22, desc[UR4][R16.64] ;  /* 0x0000000410167981 */ /* 0x0002a4000c1e1900 */
[----:B-1----:R-:W-:-:S05]  /*0740*/  IMAD.WIDE.U32 R16, R11, 0x4, R12 ;  /* 0x000000040b107825 */ /* 0x002fca00078e000c */
[----:B------:R0:W2:Y:S01]  /*0750*/  LDG.E R24, desc[UR4][R16.64] ;  /* 0x0000000410187981 */ /* 0x0000a2000c1e1900 */
[----:B------:R-:W-:-:S05]  /*0760*/  IADD3 R26, PT, PT, R9, -0x2, RZ ;  /* 0xfffffffe091a7810 */ /* 0x000fca0007ffe0ff */
[----:B0-----:R-:W-:-:S04]  /*0770*/  IMAD.WIDE.U32 R16, R26, 0x4, R14 ;  /* 0x000000041a107825 */ /* 0x001fc800078e000e */
[----:B--2---:R-:W-:Y:S02]  /*0780*/  FFMA R18, R22, R24, R18 ;  /* 0x0000001816127223 */ /* 0x004fe40000000012 */
[----:B------:R0:W2:Y:S02]  /*0790*/  LDG.E R22, desc[UR4][R16.64] ;  /* 0x0000000410167981 */ /* 0x0000a4000c1e1900 */
[----:B0-----:R-:W-:-:S05]  /*07a0*/  IMAD.WIDE.U32 R16, R8, 0x4, R12 ;  /* 0x0000000408107825 */ /* 0x001fca00078e000c */
[----:B------:R0:W2:Y:S01]  /*07b0*/  LDG.E R24, desc[UR4][R16.64] ;  /* 0x0000000410187981 */ /* 0x0000a2000c1e1900 */
[----:B------:R-:W-:-:S05]  /*07c0*/  IADD3 R26, PT, PT, R9, -0x1, RZ ;  /* 0xffffffff091a7810 */ /* 0x000fca0007ffe0ff */
[----:B0-----:R-:W-:-:S04]  /*07d0*/  IMAD.WIDE.U32 R16, R26, 0x4, R14 ;  /* 0x000000041a107825 */ /* 0x001fc800078e000e */
[----:B--2---:R-:W-:Y:S02]  /*07e0*/  FFMA R18, R22, R24, R18 ;  /* 0x0000001816127223 */ /* 0x004fe40000000012 */
[----:B------:R0:W2:Y:S02]  /*07f0*/  LDG.E R22, desc[UR4][R16.64] ;  /* 0x0000000410167981 */ /* 0x0000a4000c1e1900 */
[----:B0-----:R-:W-:-:S05]  /*0800*/  IMAD.WIDE.U32 R16, R19, 0x4, R12 ;  /* 0x0000000413107825 */ /* 0x001fca00078e000c */
[----:B------:R0:W2:Y:S02]  /*0810*/  LDG.E R24, desc[UR4][R16.64] ;  /* 0x0000000410187981 */ /* 0x0000a4000c1e1900 */
[----:B0-----:R-:W-:-:S04]  /*0820*/  IMAD.WIDE.U32 R16, R9, 0x4, R14 ;  /* 0x0000000409107825 */ /* 0x001fc800078e000e */
[----:B--2---:R-:W-:Y:S02]  /*0830*/  FFMA R18, R22, R24, R18 ;  /* 0x0000001816127223 */ /* 0x004fe40000000012 */
[----:B------:R0:W2:Y:S02]  /*0840*/  LDG.E R22, desc[UR4][R16.64] ;  /* 0x0000000410167981 */ /* 0x0000a4000c1e1900 */
[----:B0-----:R-:W-:-:S05]  /*0850*/  IMAD.WIDE.U32 R16, R21, 0x4, R12 ;  /* 0x0000000415107825 */ /* 0x001fca00078e000c */
[----:B------:R0:W2:Y:S01]  /*0860*/  LDG.E R24, desc[UR4][R16.64] ;  /* 0x0000000410187981 */ /* 0x0000a2000c1e1900 */
[----:B------:R-:W-:-:S05]  /*0870*/  IADD3 R26, PT, PT, R9, 0x1, RZ ;  /* 0x00000001091a7810 */ /* 0x000fca0007ffe0ff */
        /* <DEDUP_REMOVED lines=13> */
[----:B--2---:R-:W-:Y:S01]  /*0950*/  FFMA R18, R22, R24, R18 ;  /* 0x0000001816127223 */ /* 0x004fe20000000012 */
[----:B------:R-:W-:Y:S01]  /*0960*/  IADD3 R24, PT, PT, R9, 0x4, RZ ;  /* 0x0000000409187810 */ /* 0x000fe20007ffe0ff */
[----:B------:R0:W2:Y:S04]  /*0970*/  LDG.E R22, desc[UR4][R16.64] ;  /* 0x0000000410167981 */ /* 0x0000a8000c1e1900 */
[----:B------:R-:W-:-:S04]  /*0980*/  IMAD.WIDE.U32 R14, R24, 0x4, R14 ;  /* 0x00000004180e7825 */ /* 0x000fc800078e000e */
[--C-:B0-----:R-:W-:Y:S02]  /*0990*/  IMAD.WIDE.U32 R16, R27, 0x4, R12.reuse ;  /* 0x000000041b107825 */ /* 0x101fe400078e000c */
[----:B------:R-:W3:Y:S02]  /*09a0*/  LDG.E R15, desc[UR4][R14.64] ;  /* 0x000000040e0f7981 */ /* 0x000ee4000c1e1900 */
[----:B------:R-:W-:Y:S02]  /*09b0*/  IMAD.WIDE.U32 R12, R29, 0x4, R12 ;  /* 0x000000041d0c7825 */ /* 0x000fe400078e000c */
[----:B------:R-:W2:Y:S04]  /*09c0*/  LDG.E R24, desc[UR4][R16.64] ;  /* 0x0000000410187981 */ /* 0x000ea8000c1e1900 */
[----:B------:R-:W3:Y:S01]  /*09d0*/  LDG.E R12, desc[UR4][R12.64] ;  /* 0x000000040c0c7981 */ /* 0x000ee2000c1e1900 */
[----:B------:R-:W-:-:S04]  /*09e0*/  IADD3 R20, PT, PT, R20, 0x8, RZ ;  /* 0x0000000814147810 */ /* 0x000fc80007ffe0ff */
[----:B------:R-:W-:Y:S01]  /*09f0*/  ISETP.NE.AND P0, PT, R20, RZ, PT ;  /* 0x000000ff1400720c */ /* 0x000fe20003f05270 */
[C---:B------:R-:W-:Y:S01]  /*0a00*/  IMAD R29, R10.reuse, 0x8, R29 ;  /* 0x000000080a1d7824 */ /* 0x040fe200078e021d */
[----:B------:R-:W-:Y:S02]  /*0a10*/  IADD3 R9, PT, PT, R9, 0x8, RZ ;  /* 0x0000000809097810 */ /* 0x000fe40007ffe0ff */
[C---:B------:R-:W-:Y:S02]  /*0a20*/  LEA R8, R10.reuse, R8, 0x3 ;  /* 0x000000080a087211 */ /* 0x040fe400078e18ff */
[C---:B------:R-:W-:Y:S02]  /*0a30*/  LEA R19, R10.reuse, R19, 0x3 ;  /* 0x000000130a137211 */ /* 0x040fe400078e18ff */
[C---:B------:R-:W-:Y:S02]  /*0a40*/  LEA R21, R10.reuse, R21, 0x3 ;  /* 0x000000150a157211 */ /* 0x040fe400078e18ff */
[----:B------:R-:W-:-:S02]  /*0a50*/  LEA R23, R10, R23, 0x3 ;  /* 0x000000170a177211 */ /* 0x000fc400078e18ff */
[C---:B------:R-:W-:Y:S02]  /*0a60*/  LEA R25, R10.reuse, R25, 0x3 ;  /* 0x000000190a197211 */ /* 0x040fe400078e18ff */
[C---:B------:R-:W-:Y:S02]  /*0a70*/  LEA R27, R10.reuse, R27, 0x3 ;  /* 0x0000001b0a1b7211 */ /* 0x040fe400078e18ff */
[----:B------:R-:W-:Y:S01]  /*0a80*/  LEA R11, R10, R11, 0x3 ;  /* 0x0000000b0a0b7211 */ /* 0x000fe200078e18ff */
[----:B--2---:R-:W-:-:S04]  /*0a90*/  FFMA R18, R22, R24, R18 ;  /* 0x0000001816127223 */ /* 0x004fc80000000012 */
[----:B---3--:R-:W-:Y:S01]  /*0aa0*/  FFMA R18, R15, R12, R18 ;  /* 0x0000000c0f127223 */ /* 0x008fe20000000012 */
[----:B------:R-:W-:Y:S06]  /*0ab0*/  @P0 BRA `(.L_x_20) ;  /* 0xfffffffc000c0947 */ /* 0x000fec000383ffff */
[----:B------:R-:W-:-:S07]  /*0ac0*/  MOV R12, R2 ;  /* 0x00000002000c7202 */ /* 0x000fce0000000f00 */
.L_x_19:
[----:B------:R-:W-:-:S13]  /*0ad0*/  ISETP.NE.AND P0, PT, R3, RZ, PT ;  /* 0x000000ff0300720c */ /* 0x000fda0003f05270 */
[----:B------:R-:W-:Y:S05]  /*0ae0*/  @!P0 BRA `(.L_x_21) ;  /* 0x00000004000c8947 */ /* 0x000fea0003800000 */
[----:B------:R-:W-:Y:S02]  /*0af0*/  IADD3 R8, PT, PT, R3, -0x1, RZ ;  /* 0xffffffff03087810 */ /* 0x000fe40007ffe0ff */
[----:B------:R-:W-:Y:S02]  /*0b00*/  ISETP.NE.AND P1, PT, R4, RZ, PT ;  /* 0x000000ff0400720c */ /* 0x000fe40003f25270 */
[----:B------:R-:W-:-:S13]  /*0b10*/  ISETP.GE.U32.AND P0, PT, R8, 0x3, PT ;  /* 0x000000030800780c */ /* 0x000fda0003f06070 */
[----:B------:R-:W-:Y:S05]  /*0b20*/  @!P0 BRA `(.L_x_22) ;  /* 0x0000000000808947 */ /* 0x000fea0003800000 */
[----:B------:R-:W0:Y:S01]  /*0b30*/  LDC R13, c[0x0][0x3a0] ;  /* 0x0000e800ff0d7b82 */ /* 0x000e220000000800 */
[----:B------:R-:W-:-:S05]  /*0b40*/  IMAD R15, R0, R7, R12 ;  /* 0x00000007000f7224 */ /* 0x000fca00078e020c */
[C---:B------:R-:W-:Y:S02]  /*0b50*/  IADD3 R21, PT, PT, R15.reuse, 0x1, RZ ;  /* 0x000000010f157810 */ /* 0x040fe40007ffe0ff */
[----:B------:R-:W1:Y:S08]  /*0b60*/  LDC.64 R8, c[0x0][0x388] ;  /* 0x0000e200ff087b82 */ /* 0x000e700000000a00 */
[----:B------:R-:W2:Y:S01]  /*0b70*/  LDC.64 R10, c[0x0][0x380] ;  /* 0x0000e000ff0a7b82 */ /* 0x000ea20000000a00 */
[----:B0-----:R-:W-:Y:S01]  /*0b80*/  IMAD R14, R12, R13, R5 ;  /* 0x0000000d0c0e7224 */ /* 0x001fe200078e0205 */
[----:B------:R-:W-:-:S03]  /*0b90*/  IADD3 R17, PT, PT, R15, 0x2, RZ ;  /* 0x000000020f117810 */ /* 0x000fc60007ffe0ff */
[C---:B-1----:R-:W-:Y:S01]  /*0ba0*/  IMAD.WIDE.U32 R22, R14.reuse, 0x4, R8 ;  /* 0x000000040e167825 */ /* 0x042fe200078e0008 */
[----:B------:R-:W-:-:S04]  /*0bb0*/  IADD3 R14, PT, PT, R14, R13, RZ ;  /* 0x0000000d0e0e7210 */ /* 0x000fc80007ffe0ff */
[CC--:B------:R-:W-:Y:S01]  /*0bc0*/  IADD3 R19, PT, PT, R14.reuse, R13.reuse, RZ ;  /* 0x0000000d0e137210 */ /* 0x0c0fe20007ffe0ff */
[--C-:B--2---:R-:W-:Y:S01]  /*0bd0*/  IMAD.WIDE.U32 R26, R15, 0x4, R10.reuse ;  /* 0x000000040f1a7825 */ /* 0x104fe200078e000a */
[----:B------:R-:W2:Y:S03]  /*0be0*/  LDG.E R22, desc[UR4][R22.64] ;  /* 0x0000000416167981 */ /* 0x000ea6000c1e1900 */
[----:B------:R-:W-:Y:S01]  /*0bf0*/  IMAD.WIDE.U32 R20, R21, 0x4, R10 ;  /* 0x0000000415147825 */ /* 0x000fe200078e000a */
[----:B------:R-:W-:Y:S01]  /*0c00*/  IADD3 R29, PT, PT, R15, 0x3, RZ ;  /* 0x000000030f1d7810 */ /* 0x000fe20007ffe0ff */
[----:B------:R-:W2:Y:S02]  /*0c10*/  LDG.E R27, desc[UR4][R26.64] ;  /* 0x000000041a1b7981 */ /* 0x000ea4000c1e1900 */
[----:B------:R-:W-:Y:S01]  /*0c20*/  IMAD.WIDE.U32 R24, R14, 0x4, R8 ;  /* 0x000000040e187825 */ /* 0x000fe200078e0008 */
[----:B------:R-:W-:Y:S01]  /*0c30*/  IADD3 R13, PT, PT, R19, R13, RZ ;  /* 0x0000000d130d7210 */ /* 0x000fe20007ffe0ff */
[----:B------:R-:W3:Y:S02]  /*0c40*/  LDG.E R20, desc[UR4][R20.64] ;  /* 0x0000000414147981 */ /* 0x000ee4000c1e1900 */
[----:B------:R-:W-:-:S02]  /*0c50*/  IMAD.WIDE.U32 R16, R17, 0x4, R10 ;  /* 0x0000000411107825 */ /* 0x000fc400078e000a */
[----:B------:R-:W3:Y:S02]  /*0c60*/  LDG.E R25, desc[UR4][R24.64] ;  /* 0x0000000418197981 */ /* 0x000ee4000c1e1900 */
[----:B------:R-:W-:Y:S02]  /*0c70*/  IMAD.WIDE.U32 R14, R19, 0x4, R8 ;  /* 0x00000004130e7825 */ /* 0x000fe400078e0008 */
[----:B------:R-:W4:Y:S02]  /*0c80*/  LDG.E R17, desc[UR4][R16.64] ;  /* 0x0000000410117981 */ /* 0x000f24000c1e1900 */
[----:B------:R-:W-:Y:S02]  /*0c90*/  IMAD.WIDE.U32 R10, R29, 0x4, R10 ;  /* 0x000000041d0a7825 */ /* 0x000fe400078e000a */
[----:B------:R-:W4:Y:S02]  /*0ca0*/  LDG.E R14, desc[UR4][R14.64] ;  /* 0x000000040e0e7981 */ /* 0x000f24000c1e1900 */
[----:B------:R-:W-:-:S02]  /*0cb0*/  IMAD.WIDE.U32 R8, R13, 0x4, R8 ;  /* 0x000000040d087825 */ /* 0x000fc400078e0008 */
[----:B------:R-:W5:Y:S04]  /*0cc0*/  LDG.E R11, desc[UR4][R10.64] ;  /* 0x000000040a0b7981 */ /* 0x000f68000c1e1900 */
[----:B------:R-:W5:Y:S01]  /*0cd0*/  LDG.E R8, desc[UR4][R8.64] ;  /* 0x0000000408087981 */ /* 0x000f62000c1e1900 */
[----:B------:R-:W-:Y:S01]  /*0ce0*/  IADD3 R12, PT, PT, R12, 0x4, RZ ;  /* 0x000000040c0c7810 */ /* 0x000fe20007ffe0ff */
[----:B--2---:R-:W-:-:S04]  /*0cf0*/  FFMA R27, R27, R22, R18 ;  /* 0x000000161b1b7223 */ /* 0x004fc80000000012 */
[----:B---3--:R-:W-:-:S04]  /*0d00*/  FFMA R20, R20, R25, R27 ;  /* 0x0000001914147223 */ /* 0x008fc8000000001b */
[----:B----4-:R-:W-:-:S04]  /*0d10*/  FFMA R20, R17, R14, R20 ;  /* 0x0000000e11147223 */ /* 0x010fc80000000014 */
[----:B-----5:R-:W-:-:S07]  /*0d20*/  FFMA R18, R11, R8, R20 ;  /* 0x000000080b127223 */ /* 0x020fce0000000014 */
.L_x_22:
[----:B------:R-:W-:Y:S05]  /*0d30*/  @!P1 BRA `(.L_x_21) ;  /* 0x0000000000789947 */ /* 0x000fea0003800000 */
[----:B------:R-:W-:Y:S01]  /*0d40*/  ISETP.NE.AND P0, PT, R4, 0x1, PT ;  /* 0x000000010400780c */ /* 0x000fe20003f05270 */
[----:B------:R-:W0:Y:S01]  /*0d50*/  LDC.64 R20, c[0x0][0x388] ;  /* 0x0000e200ff147b82 */ /* 0x000e220000000a00 */
[----:B------:R-:W-:-:S07]  /*0d60*/  LOP3.LUT P1, RZ, R7, 0x1, RZ, 0xc0, !PT ;  /* 0x0000000107ff7812 */ /* 0x000fce000782c0ff */
[----:B------:R-:W1:Y:S04]  /*0d70*/  LDC.64 R8, c[0x0][0x380] ;  /* 0x0000e000ff087b82 */ /* 0x000e680000000a00 */
[----:B------:R-:W-:-:S04]  /*0d80*/  @P0 IMAD R17, R0, R7, R12 ;  /* 0x0000000700110224 */ /* 0x000fc800078e020c */
[----:B------:R-:W2:Y:S08]  /*0d90*/  @P0 LDC R16, c[0x0][0x3a0] ;  /* 0x0000e800ff100b82 */ /* 0x000eb00000000800 */
[----:B------:R-:W3:Y:S08]  /*0da0*/  @P1 LDC R13, c[0x0][0x3a0] ;  /* 0x0000e800ff0d1b82 */ /* 0x000ef00000000800 */
[----:B------:R-:W4:Y:S08]  /*0db0*/  LDC.64 R10, c[0x0][0x380] ;  /* 0x0000e000ff0a7b82 */ /* 0x000f300000000a00 */
[----:B------:R-:W5:Y:S01]  /*0dc0*/  LDC.64 R14, c[0x0][0x388] ;  /* 0x0000e200ff0e7b82 */ /* 0x000f620000000a00 */
[C---:B--2---:R-:W-:Y:S01]  /*0dd0*/  @P0 IMAD R19, R12.reuse, R16, R5 ;  /* 0x000000100c130224 */ /* 0x044fe200078e0205 */
[----:B------:R-:W-:-:S03]  /*0de0*/  @P0 IADD3 R12, PT, PT, R12, 0x2, RZ ;  /* 0x000000020c0c0810 */ /* 0x000fc60007ffe0ff */
[C---:B0-----:R-:W-:Y:S01]  /*0df0*/  @P0 IMAD.WIDE.U32 R22, R19.reuse, 0x4, R20 ;  /* 0x0000000413160825 */ /* 0x041fe200078e0014 */
[----:B------:R-:W-:Y:S02]  /*0e00*/  @P0 IADD3 R25, PT, PT, R19, R16, RZ ;  /* 0x0000001013190210 */ /* 0x000fe40007ffe0ff */
[C---:B------:R-:W-:Y:S01]  /*0e10*/  @P0 IADD3 R19, PT, PT, R17.reuse, 0x1, RZ ;  /* 0x0000000111130810 */ /* 0x040fe20007ffe0ff */
[----:B-1----:R-:W-:Y:S02]  /*0e20*/  @P0 IMAD.WIDE.U32 R16, R17, 0x4, R8 ;  /* 0x0000000411100825 */ /* 0x002fe400078e0008 */
[----:B------:R-:W2:Y:S02]  /*0e30*/  @P0 LDG.E R23, desc[UR4][R22.64] ;  /* 0x0000000416170981 */ /* 0x000ea4000c1e1900 */
[----:B------:R-:W-:Y:S02]  /*0e40*/  @P0 IMAD.WIDE.U32 R20, R25, 0x4, R20 ;  /* 0x0000000419140825 */ /* 0x000fe400078e0014 */
[----:B------:R-:W2:Y:S02]  /*0e50*/  @P0 LDG.E R17, desc[UR4][R16.64] ;  /* 0x0000000410110981 */ /* 0x000ea4000c1e1900 */
[----:B------:R-:W-:-:S02]  /*0e60*/  @P0 IMAD.WIDE.U32 R8, R19, 0x4, R8 ;  /* 0x0000000413080825 */ /* 0x000fc400078e0008 */
[----:B------:R-:W2:Y:S02]  /*0e70*/  @P0 LDG.E R20, desc[UR4][R20.64] ;  /* 0x0000000414140981 */ /* 0x000ea4000c1e1900 */
[----:B------:R-:W-:Y:S02]  /*0e80*/  @P1 IMAD R7, R0, R7, R12 ;  /* 0x0000000700071224 */ /* 0x000fe400078e020c */
[----:B---3--:R-:W-:Y:S01]  /*0e90*/  @P1 IMAD R13, R12, R13, R5 ;  /* 0x0000000d0c0d1224 */ /* 0x008fe200078e0205 */
[----:B------:R-:W3:Y:S01]  /*0ea0*/  @P0 LDG.E R8, desc[UR4][R8.64] ;  /* 0x0000000408080981 */ /* 0x000ee2000c1e1900 */
[----:B----4-:R-:W-:-:S04]  /*0eb0*/  @P1 IMAD.WIDE.U32 R10, R7, 0x4, R10 ;  /* 0x00000004070a1825 */ /* 0x010fc800078e000a */
[----:B-----5:R-:W-:Y:S02]  /*0ec0*/  @P1 IMAD.WIDE.U32 R14, R13, 0x4, R14 ;  /* 0x000000040d0e1825 */ /* 0x020fe400078e000e */
[----:B------:R-:W4:Y:S04]  /*0ed0*/  @P1 LDG.E R11, desc[UR4][R10.64] ;  /* 0x000000040a0b1981 */ /* 0x000f28000c1e1900 */
[----:B------:R-:W4:Y:S01]  /*0ee0*/  @P1 LDG.E R14, desc[UR4][R14.64] ;  /* 0x000000040e0e1981 */ /* 0x000f22000c1e1900 */
[----:B--2---:R-:W-:-:S04]  /*0ef0*/  @P0 FFMA R23, R17, R23, R18 ;  /* 0x0000001711170223 */ /* 0x004fc80000000012 */
[----:B---3--:R-:W-:-:S04]  /*0f00*/  @P0 FFMA R18, R8, R20, R23 ;  /* 0x0000001408120223 */ /* 0x008fc80000000017 */
[----:B----4-:R-:W-:-:S07]  /*0f10*/  @P1 FFMA R18, R11, R14, R18 ;  /* 0x0000000e0b121223 */ /* 0x010fce0000000012 */
.L_x_21:
[----:B------:R-:W0:Y:S01]  /*0f20*/  LDCU UR6, c[0x0][0x3a0] ;  /* 0x00007400ff0677ac */ /* 0x000e220008000800 */
[----:B------:R-:W1:Y:S01]  /*0f30*/  LDC.64 R8, c[0x0][0x390] ;  /* 0x0000e400ff087b82 */ /* 0x000e620000000a00 */
[----:B0-----:R-:W-:Y:S01]  /*0f40*/  IMAD R7, R0, UR6, R5 ;  /* 0x0000000600077c24 */ /* 0x001fe2000f8e0205 */
[----:B------:R-:W-:-:S04]  /*0f50*/  IADD3 R5, PT, PT, R5, 0x1, RZ ;  /* 0x0000000105057810 */ /* 0x000fc80007ffe0ff */
[----:B------:R-:W-:Y:S01]  /*0f60*/  ISETP.NE.AND P0, PT, R5, UR6, PT ;  /* 0x0000000605007c0c */ /* 0x000fe2000bf05270 */
[----:B-1----:R-:W-:-:S05]  /*0f70*/  IMAD.WIDE.U32 R8, R7, 0x4, R8 ;  /* 0x0000000407087825 */ /* 0x002fca00078e0008 */
[----:B------:R0:W-:Y:S07]  /*0f80*/  STG.E desc[UR4][R8.64], R18 ;  /* 0x0000001208007986 */ /* 0x0001ee000c101904 */
[----:B------:R-:W-:Y:S05]  /*0f90*/  @P0 BRA `(.L_x_23) ;  /* 0xfffffff400900947 */ /* 0x000fea000383ffff */
[----:B------:R-:W-:Y:S05]  /*0fa0*/  EXIT ;  /* 0x000000000000794d */ /* 0x000fea0003800000 */
.L_x_24:
        /* <DEDUP_REMOVED lines=13> */
.L_x_32:


//--------------------- .text._Z13matmul_kernelPfS_S_jjj --------------------------
	.section	.text._Z13matmul_kernelPfS_S_jjj,"ax",@progbits
	.align	128
        .global         _Z13matmul_kernelPfS_S_jjj
        .type           _Z13matmul_kernelPfS_S_jjj,@function
        .size           _Z13matmul_kernelPfS_S_jjj,(.L_x_33 - _Z13matmul_kernelPfS_S_jjj)
        .other          _Z13matmul_kernelPfS_S_jjj,@"STO_CUDA_ENTRY STV_DEFAULT"
_Z13matmul_kernelPfS_S_jjj:
.text._Z13matmul_kernelPfS_S_jjj:
[----:B------:R-:W-:Y:S01]  /*0000*/  LDC R1, c[0x0][0x37c] ;  /* 0x0000df00ff017b82 */ /* 0x000fe20000000800 */
[----:B------:R-:W0:Y:S07]  /*0010*/  S2R R7, SR_TID.X ;  /* 0x0000000000077919 */ /* 0x000e2e0000002100 */
[----:B------:R-:W1:Y:S01]  /*0020*/  S2UR UR4, SR_CTAID.X ;  /* 0x00000000000479c3 */ /* 0x000e620000002500 */
[----:B------:R-:W1:Y:S01]  /*0030*/  LDCU UR5, c[0x0][0x360] ;  /* 0x00006c00ff0577ac */ /* 0x000e620008000800 */
[----:B------:R-:W2:Y:S01]  /*0040*/  S2R R5, SR_TID.Y ;  /* 0x0000000000057919 */ /* 0x000ea20000002200 */
[----:B------:R-:W3:Y:S05]  /*0050*/  LDCU UR7, c[0x0][0x398] ;  /* 0x00007300ff0777ac */ /* 0x000eea0008000800 */
[----:B------:R-:W2:Y:S08]  /*0060*/  S2UR UR6, SR_CTAID.Y ;  /* 0x00000000000679c3 */ /* 0x000eb00000002600 */
[----:B------:R-:W2:Y:S08]  /*0070*/  LDC R2, c[0x0][0x364] ;  /* 0x0000d900ff027b82 */ /* 0x000eb00000000800 */
[----:B------:R-:W4:Y:S01]  /*0080*/  LDC R0, c[0x0][0x3a0] ;  /* 0x0000e800ff007b82 */ /* 0x000f220000000800 */
[----:B-1----:R-:W-:-:S06]  /*0090*/  UIMAD UR4, UR4, UR5, URZ ;  /* 0x00000005040472a4 */ /* 0x002fcc000f8e02ff */
[----:B0-----:R-:W-:Y:S01]  /*00a0*/  IADD3 R3, PT, PT, R7, UR4, RZ ;  /* 0x0000000407037c10 */ /* 0x001fe2000fffe0ff */
[----:B--2---:R-:W-:-:S03]  /*00b0*/  IMAD R2, R2, UR6, R5 ;  /* 0x0000000602027c24 */ /* 0x004fc6000f8e0205 */
[----:B----4-:R-:W-:-:S04]  /*00c0*/  ISETP.GE.U32.AND P0, PT, R3, R0, PT ;  /* 0x000000000300720c */ /* 0x010fc80003f06070 */
[----:B---3--:R-:W-:-:S13]  /*00d0*/  ISETP.GE.U32.OR P0, PT, R2, UR7, P0 ;  /* 0x0000000702007c0c */ /* 0x008fda0008706470 */
[----:B------:R-:W-:Y:S05]  /*00e0*/  @P0 EXIT ;  /* 0x000000000000094d */ /* 0x000fea0003800000 */
[----:B------:R-:W0:Y:S01]  /*00f0*/  LDC R5, c[0x0][0x39c] ;  /* 0x0000e700ff057b82 */ /* 0x000e220000000800 */
[----:B------:R-:W1:Y:S01]  /*0100*/  LDCU.64 UR6, c[0x0][0x358] ;  /* 0x00006b00ff0677ac */ /* 0x000e620008000a00 */
[----:B------:R-:W-:Y:S01]  /*0110*/  HFMA2 R12, -RZ, RZ, 0, 0 ;  /* 0x00000000ff0c7431 */ /* 0x000fe200000001ff */
[----:B0-----:R-:W-:-:S13]  /*0120*/  ISETP.NE.AND P0, PT, R5, RZ, PT ;  /* 0x000000ff0500720c */ /* 0x001fda0003f05270 */
[----:B-1----:R-:W-:Y:S05]  /*0130*/  @!P0 BRA `(.L_x_25) ;  /* 0x0000000800448947 */ /* 0x002fea0003800000 */
[C---:B------:R-:W-:Y:S02]  /*0140*/  ISETP.GE.U32.AND P1, PT, R5.reuse, 0x8, PT ;  /* 0x000000080500780c */ /* 0x040fe40003f26070 */
[----:B------:R-:W-:Y:S02]  /*0150*/  LOP3.LUT R4, R5, 0x7, RZ, 0xc0, !PT ;  /* 0x0000000705047812 */ /* 0x000fe400078ec0ff */
[----:B------:R-:W-:Y:S02]  /*0160*/  MOV R12, RZ ;  /* 0x000000ff000c7202 */ /* 0x000fe40000000f00 */
[----:B------:R-:W-:Y:S02]  /*0170*/  ISETP.NE.AND P0, PT, R4, RZ, PT ;  /* 0x000000ff0400720c */ /* 0x000fe40003f05270 */
[----:B------:R-:W-:-:S05]  /*0180*/  MOV R6, RZ ;  /* 0x000000ff00067202 */ /* 0x000fca0000000f00 */
[----:B------:R-:W-:Y:S06]  /*0190*/  @!P1 BRA `(.L_x_26) ;  /* 0x0000000400249947 */ /* 0x000fec0003800000 */
[----:B------:R-:W-:Y:S01]  /*01a0*/  LOP3.LUT R6, R5, 0xfffffff8, RZ, 0xc0, !PT ;  /* 0xfffffff805067812 */ /* 0x000fe200078ec0ff */
[C---:B------:R-:W-:Y:S01]  /*01b0*/  IMAD R11, R0.reuse, 0x3, R3 ;  /* 0x00000003000b7824 */ /* 0x040fe200078e0203 */
[C---:B------:R-:W-:Y:S01]  /*01c0*/  IADD3 R7, PT, PT, R0.reuse, UR4, R7 ;  /* 0x0000000400077c10 */ /* 0x040fe2000fffe007 */
[C-C-:B------:R-:W-:Y:S01]  /*01d0*/  IMAD R15, R0.reuse, 0x5, R3.reuse ;  /* 0x00000005000f7824 */ /* 0x140fe200078e0203 */
[CC--:B------:R-:W-:Y:S01]  /*01e0*/  LEA R9, R0.reuse, R3.reuse, 0x1 ;  /* 0x0000000300097211 */ /* 0x0c0fe200078e08ff */
[C-C-:B------:R-:W-:Y:S01]  /*01f0*/  IMAD R25, R0.reuse, 0x6, R3.reuse ;  /* 0x0000000600197824 */ /* 0x140fe200078e0203 */
[C---:B------:R-:W-:Y:S01]  /*0200*/  LEA R13, R0.reuse, R3, 0x2 ;  /* 0x00000003000d7211 */ /* 0x040fe200078e10ff */
[----:B------:R-:W-:Y:S01]  /*0210*/  IMAD R27, R0, 0x7, R3 ;  /* 0x00000007001b7824 */ /* 0x000fe200078e0203 */
[----:B------:R-:W-:Y:S01]  /*0220*/  MOV R12, RZ ;  /* 0x000000ff000c7202 */ /* 0x000fe20000000f00 */
[----:B------:R-:W-:Y:S01]  /*0230*/  IMAD R8, R2, R5, 0x3 ;  /* 0x0000000302087424 */ /* 0x000fe200078e0205 */
[----:B------:R-:W-:-:S02]  /*0240*/  MOV R29, R3 ;  /* 0x00000003001d7202 */ /* 0x000fc40000000f00 */
[----:B------:R-:W-:-:S07]  /*0250*/  IADD3 R10, PT, PT, -R6, RZ, RZ ;  /* 0x000000ff060a7210 */ /* 0x000fce0007ffe1ff */
.L_x_27:
[----:B------:R-:W0:Y:S01]  /*0260*/  LDC.64 R20, c[0x0][0x380] ;  /* 0x0000e000ff147b82 */ /* 0x000e220000000a00 */
[----:B------:R-:W-:-:S07]  /*0270*/  IADD3 R23, PT, PT, R8, -0x3, RZ ;  /* 0xfffffffd08177810 */ /* 0x000fce0007ffe0ff */
[----:B------:R-:W1:Y:S01]  /*0280*/  LDC.64 R16, c[0x0][0x388] ;  /* 0x0000e200ff107b82 */ /* 0x000e620000000a00 */
[----:B0-----:R-:W-:-:S06]  /*0290*/  IMAD.WIDE.U32 R22, R23, 0x4, R20 ;  /* 0x0000000417167825 */ /* 0x001fcc00078e0014 */
[----:B------:R-:W2:Y:S01]  /*02a0*/  LDG.E R23, desc[UR6][R22.64] ;  /* 0x0000000616177981 */ /* 0x000ea2000c1e1900 */
[----:B-1----:R-:W-:-:S06]  /*02b0*/  IMAD.WIDE.U32 R18, R29, 0x4, R16 ;  /* 0x000000041d127825 */ /* 0x002fcc00078e0010 */
[----:B------:R-:W2:Y:S01]  /*02c0*/  LDG.E R18, desc[UR6][R18.64] ;  /* 0x0000000612127981 */ /* 0x000ea2000c1e1900 */
[C---:B------:R-:W-:Y:S02]  /*02d0*/  IADD3 R14, PT, PT, R8.reuse, -0x2, RZ ;  /* 0xfffffffe080e7810 */ /* 0x040fe40007ffe0ff */
[----:B------:R-:W-:Y:S01]  /*02e0*/  IADD3 R24, PT, PT, R8, -0x1, RZ ;  /* 0xffffffff08187810 */ /* 0x000fe20007ffe0ff */
[----:B--2---:R-:W-:Y:S02]  /*02f0*/  FFMA R12, R23, R18, R12 ;  /* 0x00000012170c7223 */ /* 0x004fe4000000000c */
[----:B------:R-:W-:-:S04]  /*0300*/  IMAD.WIDE.U32 R18, R14, 0x4, R20 ;  /* 0x000000040e127825 */ /* 0x000fc800078e0014 */
[----:B------:R-:W-:Y:S01]  /*0310*/  IMAD.WIDE.U32 R22, R7, 0x4, R16 ;  /* 0x0000000407167825 */ /* 0x000fe200078e0010 */
[----:B------:R0:W2:Y:S04]  /*0320*/  LDG.E R14, desc[UR6][R18.64] ;  /* 0x00000006120e7981 */ /* 0x0000a8000c1e1900 */
[----:B------:R1:W2:Y:S01]  /*0330*/  LDG.E R26, desc[UR6][R22.64] ;  /* 0x00000006161a7981 */ /* 0x0002a2000c1e1900 */
[----:B0-----:R-:W-:-:S04]  /*0340*/  IMAD.WIDE.U32 R18, R24, 0x4, R20 ;  /* 0x0000000418127825 */ /* 0x001fc800078e0014 */
[----:B-1----:R-:W-:Y:S01]  /*0350*/  IMAD.WIDE.U32 R22, R9, 0x4, R16 ;  /* 0x0000000409167825 */ /* 0x002fe200078e0010 */
[----:B------:R0:W3:Y:S04]  /*0360*/  LDG.E R24, desc[UR6][R18.64] ;  /* 0x0000000612187981 */ /* 0x0000e8000c1e1900 */
[----:B------:R1:W3:Y:S01]  /*0370*/  LDG.E R28, desc[UR6][R22.64] ;  /* 0x00000006161c7981 */ /* 0x0002e2000c1e1900 */
[----:B0-----:R-:W-:-:S04]  /*0380*/  IMAD.WIDE.U32 R18, R8, 0x4, R20 ;  /* 0x0000000408127825 */ /* 0x001fc800078e0014 */
[----:B-1----:R-:W-:-:S04]  /*0390*/  IMAD.WIDE.U32 R22, R11, 0x4, R16 ;  /* 0x000000040b167825 */ /* 0x002fc800078e0010 */
[----:B--2---:R-:W-:Y:S02]  /*03a0*/  FFMA R12, R14, R26, R12 ;  /* 0x0000001a0e0c7223 */ /* 0x004fe4000000000c */
[----:B------:R-:W2:Y:S04]  /*03b0*/  LDG.E R14, desc[UR6][R18.64] ;  /* 0x00000006120e7981 */ /* 0x000ea8000c1e1900 */
[----:B------:R0:W2:Y:S01]  /*03c0*/  LDG.E R26, desc[UR6][R22.64] ;  /* 0x00000006161a7981 */ /* 0x0000a2000c1e1900 */
[----:B---3--:R-:W-:Y:S01]  /*03d0*/  FFMA R12, R24, R28, R12 ;  /* 0x0000001c180c7223 */ /* 0x008fe2000000000c */
[----:B------:R-:W-:Y:S01]  /*03e0*/  IADD3 R24, PT, PT, R8, 0x1, RZ ;  /* 0x0000000108187810 */ /* 0x000fe20007ffe0ff */
[----:B0-----:R-:W-:-:S04]  /*03f0*/  IMAD.WIDE.U32 R22, R13, 0x4, R16 ;  /* 0x000000040d167825 */ /* 0x001fc800078e0010 */
[----:B------:R-:W-:Y:S01]  /*0400*/  IMAD.WIDE.U32 R18, R24, 0x4, R20 ;  /* 0x0000000418127825 */ /* 0x000fe200078e0014 */
[----:B------:R-:W3:Y:S04]  /*0410*/  LDG.E R28, desc[UR6][R22.64] ;  /* 0x00000006161c7981 */ /* 0x000ee8000c1e1900 */
[----:B------:R0:W3:Y:S01]  /*0420*/  LDG.E R24, desc[UR6][R18.64] ;  /* 0x0000000612187981 */ /* 0x0000e2000c1e1900 */
[----:B--2---:R-:W-:Y:S01]  /*0430*/  FFMA R12, R14, R26, R12 ;  /* 0x0000001a0e0c7223 */ /* 0x004fe2000000000c */
[C---:B------:R-:W-:Y:S02]  /*0440*/  IADD3 R26, PT, PT, R8.reuse, 0x3, RZ ;  /* 0x00000003081a7810 */ /* 0x040fe40007ffe0ff */
[----:B------:R-:W-:-:S03]  /*0450*/  IADD3 R14, PT, PT, R8, 0x2, RZ ;  /* 0x00000002080e7810 */ /* 0x000fc60007ffe0ff */
[----:B0-----:R-:W-:Y:S01]  /*0460*/  IMAD.WIDE.U32 R18, R26, 0x4, R20 ;  /* 0x000000041a127825 */ /* 0x001fe200078e0014 */
[----:B------:R-:W-:-:S03]  /*0470*/  IADD3 R26, PT, PT, R8, 0x4, RZ ;  /* 0x00000004081a7810 */ /* 0x000fc60007ffe0ff */
[--C-:B------:R-:W-:Y:S02]  /*0480*/  IMAD.WIDE.U32 R22, R14, 0x4, R20.reuse ;  /* 0x000000040e167825 */ /* 0x100fe400078e0014 */
[----:B------:R0:W2:Y:S02]  /*0490*/  LDG.E R14, desc[UR6][R18.64] ;  /* 0x00000006120e7981 */ /* 0x0000a4000c1e1900 */
[----:B------:R-:W-:-:S04]  /*04a0*/  IMAD.WIDE.U32 R20, R26, 0x4, R20 ;  /* 0x000000041a147825 */ /* 0x000fc800078e0014 */
[----:B---3--:R-:W-:Y:S02]  /*04b0*/  FFMA R12, R24, R28, R12 ;  /* 0x0000001c180c7223 */ /* 0x008fe4000000000c */
[----:B------:R-:W3:Y:S01]  /*04c0*/  LDG.E R21, desc[UR6][R20.64] ;  /* 0x0000000614157981 */ /* 0x000ee2000c1e1900 */
[----:B0-----:R-:W-:-:S03]  /*04d0*/  IMAD.WIDE.U32 R18, R15, 0x4, R16 ;  /* 0x000000040f127825 */ /* 0x001fc600078e0010 */
[----:B------:R0:W4:Y:S04]  /*04e0*/  LDG.E R24, desc[UR6][R22.64] ;  /* 0x0000000616187981 */ /* 0x000128000c1e1900 */
[----:B------:R-:W4:Y:S01]  /*04f0*/  LDG.E R26, desc[UR6][R18.64] ;  /* 0x00000006121a7981 */ /* 0x000f22000c1e1900 */
[----:B0-----:R-:W-:-:S04]  /*0500*/  IMAD.WIDE.U32 R22, R25, 0x4, R16 ;  /* 0x0000000419167825 */ /* 0x001fc800078e0010 */
[----:B------:R-:W-:Y:S01]  /*0510*/  IMAD.WIDE.U32 R16, R27, 0x4, R16 ;  /* 0x000000041b107825 */ /* 0x000fe200078e0010 */
[----:B------:R-:W2:Y:S05]  /*0520*/  LDG.E R28, desc[UR6][R22.64] ;  /* 0x00000006161c7981 */ /* 0x000eaa000c1e1900 */
[----:B------:R-:W3:Y:S01]  /*0530*/  LDG.E R16, desc[UR6][R16.64] ;  /* 0x0000000610107981 */ /* 0x000ee2000c1e1900 */
[----:B------:R-:W-:-:S04]  /*0540*/  IADD3 R10, PT, PT, R10, 0x8, RZ ;  /* 0x000000080a0a7810 */ /* 0x000fc80007ffe0ff */
[----:B------:R-:W-:Y:S02]  /*0550*/  ISETP.NE.AND P1, PT, R10, RZ, PT ;  /* 0x000000ff0a00720c */ /* 0x000fe40003f25270 */
[----:B------:R-:W-:Y:S02]  /*0560*/  IADD3 R8, PT, PT, R8, 0x8, RZ ;  /* 0x0000000808087810 */ /* 0x000fe40007ffe0ff */
[C---:B------:R-:W-:Y:S02]  /*0570*/  LEA R7, R0.reuse, R7, 0x3 ;  /* 0x0000000700077211 */ /* 0x040fe400078e18ff */
[C---:B------:R-:W-:Y:S02]  /*0580*/  LEA R9, R0.reuse, R9, 0x3 ;  /* 0x0000000900097211 */ /* 0x040fe400078e18ff */
[C---:B------:R-:W-:Y:S02]  /*0590*/  LEA R11, R0.reuse, R11, 0x3 ;  /* 0x0000000b000b7211 */ /* 0x040fe400078e18ff */
[----:B------:R-:W-:-:S02]  /*05a0*/  LEA R13, R0, R13, 0x3 ;  /* 0x0000000d000d7211 */ /* 0x000fc400078e18ff */
[C---:B------:R-:W-:Y:S02]  /*05b0*/  LEA R15, R0.reuse, R15, 0x3 ;  /* 0x0000000f000f7211 */ /* 0x040fe400078e18ff */
[C---:B------:R-:W-:Y:S02]  /*05c0*/  LEA R25, R0.reuse, R25, 0x3 ;  /* 0x0000001900197211 */ /* 0x040fe400078e18ff */
[C---:B------:R-:W-:Y:S02]  /*05d0*/  LEA R27, R0.reuse, R27, 0x3 ;  /* 0x0000001b001b7211 */ /* 0x040fe400078e18ff */
[----:B------:R-:W-:Y:S01]  /*05e0*/  LEA R29, R0, R29, 0x3 ;  /* 0x0000001d001d7211 */ /* 0x000fe200078e18ff */
[----:B----4-:R-:W-:-:S04]  /*05f0*/  FFMA R12, R24, R26, R12 ;  /* 0x0000001a180c7223 */ /* 0x010fc8000000000c */
[----:B--2---:R-:W-:-:S04]  /*0600*/  FFMA R12, R14, R28, R12 ;  /* 0x0000001c0e0c7223 */ /* 0x004fc8000000000c */
[----:B---3--:R-:W-:Y:S01]  /*0610*/  FFMA R12, R21, R16, R12 ;  /* 0x00000010150c7223 */ /* 0x008fe2000000000c */
[----:B------:R-:W-:Y:S06]  /*0620*/  @P1 BRA `(.L_x_27) ;  /* 0xfffffffc000c1947 */ /* 0x000fec000383ffff */
.L_x_26:
[----:B------:R-:W-:Y:S05]  /*0630*/  @!P0 BRA `(.L_x_25) ;  /* 0x0000000400048947 */ /* 0x000fea0003800000 */
[----:B------:R-:W-:Y:S02]  /*0640*/  ISETP.GE.U32.AND P0, PT, R4, 0x4, PT ;  /* 0x000000040400780c */ /* 0x000fe40003f06070 */
[----:B------:R-:W-:-:S04]  /*0650*/  LOP3.LUT R13, R5, 0x3, RZ, 0xc0, !PT ;  /* 0x00000003050d7812 */ /* 0x000fc800078ec0ff */
[----:B------:R-:W-:-:S07]  /*0660*/  ISETP.NE.AND P1, PT, R13, RZ, PT ;  /* 0x000000ff0d00720c */ /* 0x000fce0003f25270 */
[----:B------:R-:W-:Y:S06]  /*0670*/  @!P0 BRA `(.L_x_28) ;  /* 0x00000000007c8947 */ /* 0x000fec0003800000 */
[----:B------:R-:W0:Y:S01]  /*0680*/  LDC.64 R8, c[0x0][0x388] ;  /* 0x0000e200ff087b82 */ /* 0x000e220000000a00 */
[----:B------:R-:W-:Y:S02]  /*0690*/  IMAD R15, R2, R5, R6 ;  /* 0x00000005020f7224 */ /* 0x000fe400078e0206 */
[----:B------:R-:W-:-:S03]  /*06a0*/  IMAD R17, R6, R0, R3 ;  /* 0x0000000006117224 */ /* 0x000fc600078e0203 */
[C---:B------:R-:W-:Y:S02]  /*06b0*/  IADD3 R23, PT, PT, R15.reuse, 0x1, RZ ;  /* 0x000000010f177810 */ /* 0x040fe40007ffe0ff */
[----:B------:R-:W1:Y:S01]  /*06c0*/  LDC.64 R10, c[0x0][0x380] ;  /* 0x0000e000ff0a7b82 */ /* 0x000e620000000a00 */
[C---:B------:R-:W-:Y:S02]  /*06d0*/  IADD3 R27, PT, PT, R15.reuse, 0x2, RZ ;  /* 0x000000020f1b7810 */ /* 0x040fe40007ffe0ff */
[----:B------:R-:W-:Y:S01]  /*06e0*/  IADD3 R4, PT, PT, R15, 0x3, RZ ;  /* 0x000000030f047810 */ /* 0x000fe20007ffe0ff */
[C---:B0-----:R-:W-:Y:S01]  /*06f0*/  IMAD.WIDE.U32 R20, R17.reuse, 0x4, R8 ;  /* 0x0000000411147825 */ /* 0x041fe200078e0008 */
[----:B------:R-:W-:-:S04]  /*0700*/  IADD3 R17, PT, PT, R17, R0, RZ ;  /* 0x0000000011117210 */ /* 0x000fc80007ffe0ff */
[-C--:B------:R-:W-:Y:S01]  /*0710*/  IADD3 R29, PT, PT, R17, R0.reuse, RZ ;  /* 0x00000000111d7210 */ /* 0x080fe20007ffe0ff */
[--C-:B-1----:R-:W-:Y:S01]  /*0720*/  IMAD.WIDE.U32 R24, R15, 0x4, R10.reuse ;  /* 0x000000040f187825 */ /* 0x102fe200078e000a */
[----:B------:R-:W2:Y:S03]  /*0730*/  LDG.E R20, desc[UR6][R20.64] ;  /* 0x0000000614147981 */ /* 0x000ea6000c1e1900 */
[----:B------:R-:W-:Y:S01]  /*0740*/  IMAD.WIDE.U32 R22, R23, 0x4, R10 ;  /* 0x0000000417167825 */ /* 0x000fe200078e000a */
[----:B------:R-:W2:Y:S03]  /*0750*/  LDG.E R7, desc[UR6][R24.64] ;  /* 0x0000000618077981 */ /* 0x000ea6000c1e1900 */
[----:B------:R-:W-:Y:S02]  /*0760*/  IMAD.WIDE.U32 R18, R17, 0x4, R8 ;  /* 0x0000000411127825 */ /* 0x000fe400078e0008 */
[----:B------:R-:W3:Y:S02]  /*0770*/  LDG.E R22, desc[UR6][R22.64] ;  /* 0x0000000616167981 */ /* 0x000ee4000c1e1900 */
[----:B------:R-:W-:Y:S01]  /*0780*/  IMAD.WIDE.U32 R14, R27, 0x4, R10 ;  /* 0x000000041b0e7825 */ /* 0x000fe200078e000a */
[C---:B------:R-:W-:Y:S01]  /*0790*/  IADD3 R27, PT, PT, R29.reuse, R0, RZ ;  /* 0x000000001d1b7210 */ /* 0x040fe20007ffe0ff */
[----:B------:R-:W3:Y:S02]  /*07a0*/  LDG.E R19, desc[UR6][R18.64] ;  /* 0x0000000612137981 */ /* 0x000ee4000c1e1900 */
[----:B------:R-:W-:-:S02]  /*07b0*/  IMAD.WIDE.U32 R16, R29, 0x4, R8 ;  /* 0x000000041d107825 */ /* 0x000fc400078e0008 */
[----:B------:R-:W4:Y:S02]  /*07c0*/  LDG.E R14, desc[UR6][R14.64] ;  /* 0x000000060e0e7981 */ /* 0x000f24000c1e1900 */
[----:B------:R-:W-:Y:S02]  /*07d0*/  IMAD.WIDE.U32 R10, R4, 0x4, R10 ;  /* 0x00000004040a7825 */ /* 0x000fe400078e000a */
[----:B------:R-:W4:Y:S02]  /*07e0*/  LDG.E R16, desc[UR6][R16.64] ;  /* 0x0000000610107981 */ /* 0x000f24000c1e1900 */
[----:B------:R-:W-:Y:S02]  /*07f0*/  IMAD.WIDE.U32 R8, R27, 0x4, R8 ;  /* 0x000000041b087825 */ /* 0x000fe400078e0008 */
[----:B------:R-:W5:Y:S04]  /*0800*/  LDG.E R10, desc[UR6][R10.64] ;  /* 0x000000060a0a7981 */ /* 0x000f68000c1e1900 */
[----:B------:R-:W5:Y:S01]  /*0810*/  LDG.E R8, desc[UR6][R8.64] ;  /* 0x0000000608087981 */ /* 0x000f62000c1e1900 */
[----:B------:R-:W-:Y:S01]  /*0820*/  IADD3 R6, PT, PT, R6, 0x4, RZ ;  /* 0x0000000406067810 */ /* 0x000fe20007ffe0ff */
[----:B--2---:R-:W-:-:S04]  /*0830*/  FFMA R7, R7, R20, R12 ;  /* 0x0000001407077223 */ /* 0x004fc8000000000c */
[----:B---3--:R-:W-:-:S04]  /*0840*/  FFMA R7, R22, R19, R7 ;  /* 0x0000001316077223 */ /* 0x008fc80000000007 */
[----:B----4-:R-:W-:-:S04]  /*0850*/  FFMA R7, R14, R16, R7 ;  /* 0x000000100e077223 */ /* 0x010fc80000000007 */
[----:B-----5:R-:W-:-:S07]  /*0860*/  FFMA R12, R10, R8, R7 ;  /* 0x000000080a0c7223 */ /* 0x020fce0000000007 */
.L_x_28:
[----:B------:R-:W-:Y:S05]  /*0870*/  @!P1 BRA `(.L_x_25) ;  /* 0x0000000000749947 */ /* 0x000fea0003800000 */
[----:B------:R-:W0:Y:S01]  /*0880*/  LDC.64 R8, c[0x0][0x388] ;  /* 0x0000e200ff087b82 */ /* 0x000e220000000a00 */
[----:B------:R-:W-:Y:S02]  /*0890*/  ISETP.NE.AND P0, PT, R13, 0x1, PT ;  /* 0x000000010d00780c */ /* 0x000fe40003f05270 */
[----:B------:R-:W-:-:S04]  /*08a0*/  LOP3.LUT R4, R5, 0x1, RZ, 0xc0, !PT ;  /* 0x0000000105047812 */ /* 0x000fc800078ec0ff */
[----:B------:R-:W-:Y:S01]  /*08b0*/  ISETP.NE.U32.AND P1, PT, R4, 0x1, PT ;  /* 0x000000010400780c */ /* 0x000fe20003f25070 */
[----:B------:R-:W1:Y:S06]  /*08c0*/  LDC.64 R18, c[0x0][0x380] ;  /* 0x0000e000ff127b82 */ /* 0x000e6c0000000a00 */
[----:B------:R-:W-:Y:S02]  /*08d0*/  @P0 IMAD R7, R2, R5, R6 ;  /* 0x0000000502070224 */ /* 0x000fe400078e0206 */
[----:B------:R-:W2:Y:S01]  /*08e0*/  LDC.64 R10, c[0x0][0x380] ;  /* 0x0000e000ff0a7b82 */ /* 0x000ea20000000a00 */
[C---:B------:R-:W-:Y:S01]  /*08f0*/  @P0 IMAD R17, R6.reuse, R0, R3 ;  /* 0x0000000006110224 */ /* 0x040fe200078e0203 */
[----:B------:R-:W-:-:S02]  /*0900*/  @P0 IADD3 R6, PT, PT, R6, 0x2, RZ ;  /* 0x0000000206060810 */ /* 0x000fc40007ffe0ff */
[----:B------:R-:W-:Y:S02]  /*0910*/  @P0 IADD3 R13, PT, PT, R7, 0x1, RZ ;  /* 0x00000001070d0810 */ /* 0x000fe40007ffe0ff */
[C---:B------:R-:W-:Y:S02]  /*0920*/  @P0 IADD3 R23, PT, PT, R17.reuse, R0, RZ ;  /* 0x0000000011170210 */ /* 0x040fe40007ffe0ff */
[----:B------:R-:W3:Y:S01]  /*0930*/  LDC.64 R14, c[0x0][0x388] ;  /* 0x0000e200ff0e7b82 */ /* 0x000ee20000000a00 */
[----:B0-----:R-:W-:-:S04]  /*0940*/  @P0 IMAD.WIDE.U32 R16, R17, 0x4, R8 ;  /* 0x0000000411100825 */ /* 0x001fc800078e0008 */
[----:B------:R-:W-:Y:S02]  /*0950*/  @P0 IMAD.WIDE.U32 R8, R23, 0x4, R8 ;  /* 0x0000000417080825 */ /* 0x000fe400078e0008 */
[----:B------:R-:W4:Y:S02]  /*0960*/  @P0 LDG.E R16, desc[UR6][R16.64] ;  /* 0x0000000610100981 */ /* 0x000f24000c1e1900 */
[--C-:B-1----:R-:W-:Y:S02]  /*0970*/  @P0 IMAD.WIDE.U32 R20, R7, 0x4, R18.reuse ;  /* 0x0000000407140825 */ /* 0x102fe400078e0012 */
[----:B------:R-:W5:Y:S02]  /*0980*/  @P0 LDG.E R8, desc[UR6][R8.64] ;  /* 0x0000000608080981 */ /* 0x000f64000c1e1900 */
[----:B------:R-:W-:Y:S02]  /*0990*/  @P0 IMAD.WIDE.U32 R18, R13, 0x4, R18 ;  /* 0x000000040d120825 */ /* 0x000fe400078e0012 */
[----:B------:R-:W4:Y:S02]  /*09a0*/  @P0 LDG.E R7, desc[UR6][R20.64] ;  /* 0x0000000614070981 */ /* 0x000f24000c1e1900 */
[----:B------:R-:W-:-:S02]  /*09b0*/  @!P1 IMAD R5, R2, R5, R6 ;  /* 0x0000000502059224 */ /* 0x000fc400078e0206 */
[----:B------:R-:W-:Y:S01]  /*09c0*/  @!P1 IMAD R13, R6, R0, R3 ;  /* 0x00000000060d9224 */ /* 0x000fe200078e0203 */
[----:B------:R-:W5:Y:S01]  /*09d0*/  @P0 LDG.E R18, desc[UR6][R18.64] ;  /* 0x0000000612120981 */ /* 0x000f62000c1e1900 */
[----:B--2---:R-:W-:-:S04]  /*09e0*/  @!P1 IMAD.WIDE.U32 R10, R5, 0x4, R10 ;  /* 0x00000004050a9825 */ /* 0x004fc800078e000a */
[----:B---3--:R-:W-:Y:S02]  /*09f0*/  @!P1 IMAD.WIDE.U32 R14, R13, 0x4, R14 ;  /* 0x000000040d0e9825 */ /* 0x008fe400078e000e */
[----:B------:R-:W2:Y:S04]  /*0a00*/  @!P1 LDG.E R11, desc[UR6][R10.64] ;  /* 0x000000060a0b9981 */ /* 0x000ea8000c1e1900 */
[----:B------:R-:W2:Y:S01]  /*0a10*/  @!P1 LDG.E R14, desc[UR6][R14.64] ;  /* 0x000000060e0e9981 */ /* 0x000ea2000c1e1900 */
[----:B----4-:R-:W-:-:S04]  /*0a20*/  @P0 FFMA R7, R7, R16, R12 ;  /* 0x0000001007070223 */ /* 0x010fc8000000000c */
[----:B-----5:R-:W-:-:S04]  /*0a30*/  @P0 FFMA R12, R18, R8, R7 ;  /* 0x00000008120c0223 */ /* 0x020fc80000000007 */
[----:B--2---:R-:W-:-:S07]  /*0a40*/  @!P1 FFMA R12, R11, R14, R12 ;  /* 0x0000000e0b0c9223 */ /* 0x004fce000000000c */
.L_x_25:
[----:B------:R-:W0:Y:S01]  /*0a50*/  LDC.64 R4, c[0x0][0x390] ;  /* 0x0000e400ff047b82 */ /* 0x000e220000000a00 */
[----:B------:R-:W-:-:S04]  /*0a60*/  IMAD R3, R2, R0, R3 ;  /* 0x0000000002037224 */ /* 0x000fc800078e0203 */
[----:B0-----:R-:W-:-:S05]  /*0a70*/  IMAD.WIDE.U32 R2, R3, 0x4, R4 ;  /* 0x0000000403027825 */ /* 0x001fca00078e0004 */
[----:B------:R-:W-:Y:S01]  /*0a80*/  STG.E desc[UR6][R2.64], R12 ;  /* 0x0000000c02007986 */ /* 0x000fe2000c101906 */
[----:B------:R-:W-:Y:S05]  /*0a90*/  EXIT ;  /* 0x000000000000794d */ /* 0x000fea0003800000 */
.L_x_29:
        /* <DEDUP_REMOVED lines=14> */
.L_x_33:


//--------------------- .nv.shared._Z19matmul_kernel_tiledPfS_S_jjj --------------------------
	.section	.nv.shared._Z19matmul_kernel_tiledPfS_S_jjj,"aw",@nobits
	.sectionflags	@""
	.align	4
.nv.shared._Z19matmul_kernel_tiledPfS_S_jjj:
	.zero		9216


//--------------------- .nv.shared.reserved.0     --------------------------
	.section	.nv.shared.reserved.0,"aw",@nobits
	.weak		__nv_reservedSMEM_offset_0_alias
	.size		__nv_reservedSMEM_offset_0_alias, 0, 64
	.other		__nv_reservedSMEM_offset_0_alias,@"STO_CUDA_RESERVED_SHARED STV_DEFAULT"
__nv_reservedSMEM_offset_0_alias:
	.zero		0
	.zero		64


//--------------------- .nv.constant0._Z19matmul_kernel_tiledPfS_S_jjj --------------------------
	.section	.nv.constant0._Z19matmul_kernel_tiledPfS_S_jjj,"a",@progbits
	.sectionflags	@""
	.align	4
.nv.constant0._Z19matmul_kernel_tiledPfS_S_jjj:
	.zero		932


//--------------------- .nv.constant0._Z17matmul_kernel_colPfS_S_jjj --------------------------
	.section	.nv.constant0._Z17matmul_kernel_colPfS_S_jjj,"a",@progbits
	.sectionflags	@""
	.align	4
.nv.constant0._Z17matmul_kernel_colPfS_S_jjj:
	.zero		932


//--------------------- .nv.constant0._Z17matmul_kernel_rowPfS_S_jjj --------------------------
	.section	.nv.constant0._Z17matmul_kernel_rowPfS_S_jjj,"a",@progbits
	.sectionflags	@""
	.align	4
.nv.constant0._Z17matmul_kernel_rowPfS_S_jjj:
	.zero		932


//--------------------- .nv.constant0._Z13matmul_kernelPfS_S_jjj --------------------------
	.section	.nv.constant0._Z13matmul_kernelPfS_S_jjj,"a",@progbits
	.sectionflags	@""
	.align	4
.nv.constant0._Z13matmul_kernelPfS_S_jjj:
	.zero		932


//--------------------- SYMBOLS --------------------------

	.type		.nv.reservedSmem.offset0,@object
	.size		.nv.reservedSmem.offset0,0x4
	.type		.nv.reservedSmem.cap,@object
	.size		.nv.reservedSmem.cap,0x4
